def gluon_mma(
    a_ptr,
    b_ptr,
    c_ptr,
    M: gl.constexpr,
    N: gl.constexpr,
    K: gl.constexpr,
    BLK_A: gl.constexpr,
    BLK_B: gl.constexpr,
    SHARED_A: gl.constexpr,
    SHARED_B: gl.constexpr,
    ACC_LAYOUT: gl.constexpr,
    TMEM_LAYOUT: gl.constexpr,
    USE_TCGEN05: gl.constexpr,
    IS_ASYNC: gl.constexpr,
):
    offs_m = gl.arange(0, M, layout=gl.SliceLayout(1, BLK_A))
    offs_ka = gl.arange(0, K, layout=gl.SliceLayout(0, BLK_A))
    offs_kb = gl.arange(0, K, layout=gl.SliceLayout(1, BLK_B))
    offs_n = gl.arange(0, N, layout=gl.SliceLayout(0, BLK_B))
    a = gl.load(a_ptr + offs_m[:, None] * K + offs_ka[None, :])
    b = gl.load(b_ptr + offs_kb[:, None] * N + offs_n[None, :])
    a_smem = gl.allocate_shared_memory(a.dtype, [M, K], SHARED_A, a)
    b_smem = gl.allocate_shared_memory(b.dtype, [K, N], SHARED_B, b)

    if USE_TCGEN05:
        fence_async_shared()
        bar = gl.allocate_shared_memory(gl.int64, [1], mbarrier.MBarrierLayout())
        mbarrier.init(bar, count=1)
        acc_tmem = allocate_tensor_memory(gl.float32, [M, N], TMEM_LAYOUT)
        tcgen05_mma(a_smem, b_smem, acc_tmem, use_acc=False)
        tcgen05_commit(bar)
        mbarrier.wait(bar, phase=0)
        mbarrier.invalidate(bar)
        acc = acc_tmem.load(ACC_LAYOUT)
    else:
        acc = gl.zeros([M, N], dtype=gl.float32, layout=ACC_LAYOUT)
        acc = hopper.warpgroup_mma(a_smem, b_smem, acc, is_async=IS_ASYNC)
        if IS_ASYNC:
            acc = hopper.warpgroup_mma_wait(num_outstanding=0, deps=[acc])

    out_layout: gl.constexpr = gl.BlockedLayout(
        [1, 1], [1, 32], [gl.num_warps(), 1], [1, 0]
    )
    acc = gl.convert_layout(acc, out_layout)
    offs_cm = gl.arange(0, M, layout=gl.SliceLayout(1, out_layout))
    offs_cn = gl.arange(0, N, layout=gl.SliceLayout(0, out_layout))
    gl.store(c_ptr + offs_cm[:, None] * N + offs_cn[None, :], acc)

# config = {"BLOCK_K": 128, "BLOCK_M": 128, "BLOCK_N": 256, "arch": "sm_100", "dtype": "fp8e4m3", "is_async": 1, "num_warps": 8}
# arch = sm_100


// ===== COMPILED SASS (sm_100a) =====

	.target	sm_100a

	.elftype	@"ET_EXEC"


//--------------------- .note.nv.tkinfo           --------------------------
	.section	.note.nv.tkinfo,"",@"SHT_NOTE"
	.sectionflags	@"SHF_NOTE_NV_TKINFO"
	.tkinfo
        /*0018*/ 	.word	0x00000081
        /*0030*/ 	.string	""
        /*0030*/ 	.string	"ptxas-blackwell"
        /*0030*/ 	.string	"Cuda compilation tools, release 12.9, V12.9.86"
        /*0030*/ 	.string	"Build cuda_12.9.r12.9/compiler.36037853_0"
        /*0030*/ 	.string	"-v  -suppress-debug-info  -lineinfo  -arch sm_100a "



//--------------------- .note.nv.cuver            --------------------------
	.section	.note.nv.cuver,"",@"SHT_NOTE"
	.sectionflags	@"SHF_NOTE_NV_CUVER"
        /*0018*/ 	.short	0x0001
        /*001a*/ 	.short	0x0064
        /*001c*/ 	.short	0x0001
        /*001e*/ 	.short	0x0000
        /*0020*/ 	.short	0x0001
        /*0022*/ 	.short	0x0000


//--------------------- .nv.info                  --------------------------
	.section	.nv.info,"",@"SHT_CUDA_INFO"
	.align	4


	//----- nvinfo : EIATTR_REGCOUNT
	.align		4
        /*0000*/ 	.byte	0x04, 0x2f
        /*0002*/ 	.short	(.L_4 - .L_3)
	.align		4
.L_3:
        /*0004*/ 	.word	index@(gluon_mma)
        /*0008*/ 	.word	0x000000c0


	//----- nvinfo : EIATTR_FRAME_SIZE
	.align		4
.L_4:
        /*000c*/ 	.byte	0x04, 0x11
        /*000e*/ 	.short	(.L_6 - .L_5)
	.align		4
.L_5:
        /*0010*/ 	.word	index@($__internal_2_$__cuda_sm10x_tcgen05_guardrail_trap_unallocated_columns_being_dealloced)
        /*0014*/ 	.word	0x00000000


	//----- nvinfo : EIATTR_FRAME_SIZE
	.align		4
.L_6:
        /*0018*/ 	.byte	0x04, 0x11
        /*001a*/ 	.short	(.L_8 - .L_7)
	.align		4
.L_7:
        /*001c*/ 	.word	index@($__internal_1_$__cuda_sm10x_tcgen05_guardrail_trap_phase_invalid_during_alloc)
        /*0020*/ 	.word	0x00000000


	//----- nvinfo : EIATTR_FRAME_SIZE
	.align		4
.L_8:
        /*0024*/ 	.byte	0x04, 0x11
        /*0026*/ 	.short	(.L_10 - .L_9)
	.align		4
.L_9:
        /*0028*/ 	.word	index@($__internal_0_$__cuda_sm10x_tcgen05_guardrail_trap_col_being_dealloced_not_returned_by_alloc)
        /*002c*/ 	.word	0x00000000


	//----- nvinfo : EIATTR_FRAME_SIZE
	.align		4
.L_10:
        /*0030*/ 	.byte	0x04, 0x11
        /*0032*/ 	.short	(.L_12 - .L_11)
	.align		4
.L_11:
        /*0034*/ 	.word	index@(gluon_mma)
        /*0038*/ 	.word	0x00000000


	//----- nvinfo : EIATTR_MIN_STACK_SIZE
	.align		4
.L_12:
        /*003c*/ 	.byte	0x04, 0x12
        /*003e*/ 	.short	(.L_14 - .L_13)
	.align		4
.L_13:
        /*0040*/ 	.word	index@(gluon_mma)
        /*0044*/ 	.word	0x00000000
.L_14:


//--------------------- .nv.info.gluon_mma        --------------------------
	.section	.nv.info.gluon_mma,"",@"SHT_CUDA_INFO"
	.sectionflags	@""
	.align	4


	//----- nvinfo : EIATTR_CUDA_API_VERSION
	.align		4
        /*0000*/ 	.byte	0x04, 0x37
        /*0002*/ 	.short	(.L_16 - .L_15)
.L_15:
        /*0004*/ 	.word	0x00000081


	//----- nvinfo : EIATTR_KPARAM_INFO
	.align		4
.L_16:
        /*0008*/ 	.byte	0x04, 0x17
        /*000a*/ 	.short	(.L_18 - .L_17)
.L_17:
        /*000c*/ 	.word	0x00000000
        /*0010*/ 	.short	0x0004
        /*0012*/ 	.short	0x0020
        /*0014*/ 	.byte	0x00, 0xf4, 0x21, 0x00


	//----- nvinfo : EIATTR_KPARAM_INFO
	.align		4
.L_18:
        /*0018*/ 	.byte	0x04, 0x17
        /*001a*/ 	.short	(.L_20 - .L_19)
.L_19:
        /*001c*/ 	.word	0x00000000
        /*0020*/ 	.short	0x0003
        /*0022*/ 	.short	0x0018
        /*0024*/ 	.byte	0x00, 0xf4, 0x21, 0x00


	//----- nvinfo : EIATTR_KPARAM_INFO
	.align		4
.L_20:
        /*0028*/ 	.byte	0x04, 0x17
        /*002a*/ 	.short	(.L_22 - .L_21)
.L_21:
        /*002c*/ 	.word	0x00000000
        /*0030*/ 	.short	0x0002
        /*0032*/ 	.short	0x0010
        /*0034*/ 	.byte	0x00, 0xf4, 0x21, 0x00


	//----- nvinfo : EIATTR_KPARAM_INFO
	.align		4
.L_22:
        /*0038*/ 	.byte	0x04, 0x17
        /*003a*/ 	.short	(.L_24 - .L_23)
.L_23:
        /*003c*/ 	.word	0x00000000
        /*0040*/ 	.short	0x0001
        /*0042*/ 	.short	0x0008
        /*0044*/ 	.byte	0x00, 0xf4, 0x21, 0x00


	//----- nvinfo : EIATTR_KPARAM_INFO
	.align		4
.L_24:
        /*0048*/ 	.byte	0x04, 0x17
        /*004a*/ 	.short	(.L_26 - .L_25)
.L_25:
        /*004c*/ 	.word	0x00000000
        /*0050*/ 	.short	0x0000
        /*0052*/ 	.short	0x0000
        /*0054*/ 	.byte	0x00, 0xf4, 0x21, 0x00


	//----- nvinfo : EIATTR_AT_ENTRY_FRAGMENTS
	.align		4
.L_26:
        /*0058*/ 	.byte	0x04, 0x4f
        /*005a*/ 	.short	(.L_28 - .L_27)


	//   ....[0]....
.L_27:
        /*005c*/ 	.word	0x00000004


	//----- nvinfo : EIATTR_RESERVED_SMEM_USED
	.align		4
.L_28:
        /*0060*/ 	.byte	0x01, 0x41
	.zero		2


	//----- nvinfo : EIATTR_SPARSE_MMA_MASK
	.align		4
        /*0064*/ 	.byte	0x03, 0x50
        /*0066*/ 	.short	0x0000


	//----- nvinfo : EIATTR_TCGEN05_1CTA_USED
	.align		4
        /*0068*/ 	.byte	0x01, 0x51
	.zero		2


	//----- nvinfo : EIATTR_MAXREG_COUNT
	.align		4
        /*006c*/ 	.byte	0x03, 0x1b
        /*006e*/ 	.short	0x00ff


	//----- nvinfo : EIATTR_NUM_BARRIERS
	.align		4
        /*0070*/ 	.byte	0x02, 0x4c
        /*0072*/ 	.byte	0x01
	.zero		1


	//----- nvinfo : EIATTR_INT_WARP_WIDE_INSTR_OFFSETS
	.align		4
        /*0074*/ 	.byte	0x04, 0x31
        /*0076*/ 	.short	(.L_30 - .L_29)


	//   ....[0]....
.L_29:
        /*0078*/ 	.word	0x00001c60


	//   ....[1]....
        /*007c*/ 	.word	0x00001cb0


	//   ....[2]....
        /*0080*/ 	.word	0x000027f0


	//   ....[3]....
        /*0084*/ 	.word	0x00002800


	//   ....[4]....
        /*0088*/ 	.word	0x00003c30


	//   ....[5]....
        /*008c*/ 	.word	0x00003c80


	//----- nvinfo : EIATTR_COOP_GROUP_MASK_REGIDS
	.align		4
.L_30:
        /*0090*/ 	.byte	0x04, 0x29
        /*0092*/ 	.short	(.L_32 - .L_31)


	//   ....[0]....
.L_31:
        /*0094*/ 	.word	0xffffffff


	//   ....[1]....
        /*0098*/ 	.word	0xffffffff


	//   ....[2]....
        /*009c*/ 	.word	0xffffffff


	//   ....[3]....
        /*00a0*/ 	.word	0xffffffff


	//----- nvinfo : EIATTR_COOP_GROUP_INSTR_OFFSETS
	.align		4
.L_32:
        /*00a4*/ 	.byte	0x04, 0x28
        /*00a6*/ 	.short	(.L_34 - .L_33)


	//   ....[0]....
.L_33:
        /*00a8*/ 	.word	0x00000050


	//   ....[1]....
        /*00ac*/ 	.word	0x00000310


	//   ....[2]....
        /*00b0*/ 	.word	0x00003ac0


	//   ....[3]....
        /*00b4*/ 	.word	0x00003d30


	//----- nvinfo : EIATTR_VRC_CTA_INIT_COUNT
	.align		4
.L_34:
        /*00b8*/ 	.byte	0x02, 0x4a
        /*00ba*/ 	.byte	0x80
	.zero		1


	//----- nvinfo : EIATTR_MBARRIER_INSTR_OFFSETS
	.align		4
        /*00bc*/ 	.byte	0x04, 0x39
        /*00be*/ 	.short	(.L_36 - .L_35)


	//   ....[0]....
.L_35:
        /*00c0*/ 	.word	0x00002570
        /*00c4*/ 	.word	0x000000ff
        /*00c8*/ 	.word	0x0000c000
        /*00cc*/ 	.short	0x0100
        /*00ce*/ 	.byte	0x0a
	.zero		1


	//   ....[1]....
        /*00d0*/ 	.word	0x00002890
        /*00d4*/ 	.word	0x000000ff
        /*00d8*/ 	.word	0x0000c000
        /*00dc*/ 	.short	0x010a
        /*00de*/ 	.byte	0x0a
	.zero		1


	//   ....[2]....
        /*00e0*/ 	.word	0x000029b0
        /*00e4*/ 	.word	0x000000ff
        /*00e8*/ 	.word	0x0000c000
        /*00ec*/ 	.short	0x0108
        /*00ee*/ 	.byte	0x0a
	.zero		1


	//   ....[3]....
        /*00f0*/ 	.word	0x00003d50
        /*00f4*/ 	.word	0x000000ff
        /*00f8*/ 	.word	0x0000c000
        /*00fc*/ 	.short	0x010a
        /*00fe*/ 	.byte	0x0a
	.zero		1


	//----- nvinfo : EIATTR_NUM_MBARRIERS
	.align		4
.L_36:
        /*0100*/ 	.byte	0x03, 0x38
        /*0102*/ 	.short	0x0001


	//----- nvinfo : EIATTR_EXIT_INSTR_OFFSETS
	.align		4
        /*0104*/ 	.byte	0x04, 0x1c
        /*0106*/ 	.short	(.L_38 - .L_37)


	//   ....[0]....
.L_37:
        /*0108*/ 	.word	0x00003d40


	//----- nvinfo : EIATTR_REQNTID
	.align		4
.L_38:
        /*010c*/ 	.byte	0x04, 0x10
        /*010e*/ 	.short	(.L_40 - .L_39)
.L_39:
        /*0110*/ 	.word	0x00000100
        /*0114*/ 	.word	0x00000001
        /*0118*/ 	.word	0x00000001


	//----- nvinfo : EIATTR_CRS_STACK_SIZE
	.align		4
.L_40:
        /*011c*/ 	.byte	0x04, 0x1e
        /*011e*/ 	.short	(.L_42 - .L_41)
.L_41:
        /*0120*/ 	.word	0x00000000


	//----- nvinfo : EIATTR_CBANK_PARAM_SIZE
	.align		4
.L_42:
        /*0124*/ 	.byte	0x03, 0x19
        /*0126*/ 	.short	0x0028


	//----- nvinfo : EIATTR_PARAM_CBANK
	.align		4
        /*0128*/ 	.byte	0x04, 0x0a
        /*012a*/ 	.short	(.L_44 - .L_43)
	.align		4
.L_43:
        /*012c*/ 	.word	index@(.nv.constant0.gluon_mma)
        /*0130*/ 	.short	0x0380
        /*0132*/ 	.short	0x0028


	//----- nvinfo : EIATTR_SW_WAR
	.align		4
.L_44:
        /*0134*/ 	.byte	0x04, 0x36
        /*0136*/ 	.short	(.L_46 - .L_45)
.L_45:
        /*0138*/ 	.word	0x00000008
.L_46:


//--------------------- .nv.compat                --------------------------
	.section	.nv.compat,"",@"SHT_CUDA_COMPAT_INFO"
	.align	4
        /*0000*/ 	.byte	0x02, 0x02, 0x02, 0x00, 0x02, 0x05, 0x05, 0x00, 0x02, 0x03, 0x00, 0x00, 0x02, 0x06, 0x01, 0x00


//--------------------- .nv.callgraph             --------------------------
	.section	.nv.callgraph,"",@"SHT_CUDA_CALLGRAPH"
	.align	4
	.sectionentsize	8
	.align		4
        /*0000*/ 	.word	0x00000000
	.align		4
        /*0004*/ 	.word	0xffffffff
	.align		4
        /*0008*/ 	.word	0x00000000
	.align		4
        /*000c*/ 	.word	0xfffffffe
	.align		4
        /*0010*/ 	.word	0x00000000
	.align		4
        /*0014*/ 	.word	0xfffffffd
	.align		4
        /*0018*/ 	.word	0x00000000
	.align		4
        /*001c*/ 	.word	0xfffffffc


//--------------------- .text.gluon_mma           --------------------------
	.section	.text.gluon_mma,"ax",@progbits
	.align	128
        .global         gluon_mma
        .type           gluon_mma,@function
        .size           gluon_mma,(.L_x_15 - gluon_mma)
        .other          gluon_mma,@"STO_CUDA_ENTRY STV_DEFAULT"
gluon_mma:
.text.gluon_mma:
[----:B------:R-:W0:Y:S01]  /*0000*/  LDC R1, c[0x0][0x37c] ;  /* 0x0000df00ff017b82 */ /* 0x000e220000000800 */
[----:B------:R-:W1:Y:S02]  /*0010*/  S2R R132, SR_TID.X ;  /* 0x0000000000847919 */ /* 0x000e640000002100 */
[----:B-1----:R-:W-:-:S13]  /*0020*/  ISETP.GE.U32.AND P1, PT, R132, 0x20, PT ;  /* 0x000000208400780c */ /* 0x002fda0003f26070 */
[----:B------:R-:W-:Y:S05]  /*0030*/  @P1 BRA `(.L_x_0) ;  /* 0x0000000000b81947 */ /* 0x000fea0003800000 */
[----:B------:R-:W1:Y:S01]  /*0040*/  S2UR UR6, SR_CgaCtaId ;  /* 0x00000000000679c3 */ /* 0x000e620000008800 */
[----:B------:R-:W-:Y:S01]  /*0050*/  NOP ;  /* 0x0000000000007918 */ /* 0x000fe20000000000 */
[----:B------:R-:W-:Y:S02]  /*0060*/  UMOV UR4, 0x40 ;  /* 0x0000004000047882 */ /* 0x000fe40000000000 */
[----:B-1----:R-:W-:-:S09]  /*0070*/  ULEA UR4, UR6, UR4, 0x18 ;  /* 0x0000000406047291 */ /* 0x002fd2000f8ec0ff */
[----:B------:R-:W1:Y:S01]  /*0080*/  LDS.U8 R0, [UR4] ;  /* 0x00000004ff007984 */ /* 0x000e620008000000 */
[----:B------:R-:W-:Y:S02]  /*0090*/  UMOV UR4, 0x400 ;  /* 0x0000040000047882 */ /* 0x000fe40000000000 */
[----:B------:R-:W-:Y:S01]  /*00a0*/  ULEA UR4, UR6, UR4, 0x18 ;  /* 0x0000000406047291 */ /* 0x000fe2000f8ec0ff */
[----:B-1----:R-:W-:-:S13]  /*00b0*/  ISETP.NE.AND P0, PT, R0, RZ, PT ;  /* 0x000000ff0000720c */ /* 0x002fda0003f05270 */
[----:B------:R-:W-:Y:S05]  /*00c0*/  @P0 BRA `(.L_x_1) ;  /* 0x00000000007c0947 */ /* 0x000fea0003800000 */
[----:B------:R-:W-:-:S13]  /*00d0*/  ELECT P0, URZ, PT ;  /* 0x0000000000ff782f */ /* 0x000fda0003800000 */
[----:B------:R-:W-:Y:S05]  /*00e0*/  @!P0 BRA `(.L_x_2) ;  /* 0x0000000000848947 */ /* 0x000fea0003800000 */
[----:B------:R-:W-:Y:S01]  /*00f0*/  UMOV UR5, 0x8 ;  /* 0x0000000800057882 */ /* 0x000fe20000000000 */
[----:B------:R-:W-:Y:S02]  /*0100*/  IMAD.MOV.U32 R4, RZ, RZ, 0x1 ;  /* 0x00000001ff047424 */ /* 0x000fe400078e00ff */
[----:B------:R-:W-:Y:S02]  /*0110*/  IMAD.MOV.U32 R5, RZ, RZ, 0xff ;  /* 0x000000ffff057424 */ /* 0x000fe400078e00ff */
[----:B------:R-:W-:Y:S04]  /*0120*/  DEPBAR.LE SB1, 0x36 ;  /* 0x00009d800000791a */ /* 0x000fe80000000000 */
[----:B------:R-:W1:Y:S02]  /*0130*/  UTCATOMSWS.FIND_AND_SET.ALIGN UP0, UR5, UR5 ;  /* 0x00000005000575e3 */ /* 0x000e640008000800 */
[----:B-1----:R-:W-:-:S04]  /*0140*/  PLOP3.LUT P0, PT, PT, PT, UP0, 0x80, 0x8 ;  /* 0x000000000008781c */ /* 0x002fc80003f0f008 */
[----:B------:R-:W-:-:S04]  /*0150*/  SEL R0, RZ, 0xffffffff, !P0 ;  /* 0xffffffffff007807 */ /* 0x000fc80004000000 */
[----:B------:R-:W-:Y:S01]  /*0160*/  ISETP.NE.AND P0, PT, R0, RZ, PT ;  /* 0x000000ff0000720c */ /* 0x000fe20003f05270 */
[----:B------:R-:W-:-:S12]  /*0170*/  IMAD.U32 R0, RZ, RZ, UR5 ;  /* 0x00000005ff007e24 */ /* 0x000fd8000f8e00ff */
[----:B------:R-:W-:Y:S05]  /*0180*/  @P0 BRA `(.L_x_3) ;  /* 0x0000000000240947 */ /* 0x000fea0003800000 */
.L_x_4:
[----:B------:R-:W-:Y:S05]  /*0190*/  NANOSLEEP 0x64 ;  /* 0x000000640000795d */ /* 0x000fea0003800000 */
[----:B------:R-:W-:-:S05]  /*01a0*/  UMOV UR5, 0x8 ;  /* 0x0000000800057882 */ /* 0x000fca0000000000 */
[----:B------:R-:W-:Y:S04]  /*01b0*/  DEPBAR.LE SB1, 0x36 ;  /* 0x00009d800000791a */ /* 0x000fe80000000000 */
[----:B------:R-:W1:Y:S02]  /*01c0*/  UTCATOMSWS.FIND_AND_SET.ALIGN UP0, UR5, UR5 ;  /* 0x00000005000575e3 */ /* 0x000e640008000800 */
[----:B-1----:R-:W-:-:S04]  /*01d0*/  PLOP3.LUT P0, PT, PT, PT, UP0, 0x80, 0x8 ;  /* 0x000000000008781c */ /* 0x002fc80003f0f008 */
[----:B------:R-:W-:-:S04]  /*01e0*/  SEL R0, RZ, 0xffffffff, !P0 ;  /* 0xffffffffff007807 */ /* 0x000fc80004000000 */
[----:B------:R-:W-:Y:S01]  /*01f0*/  ISETP.NE.AND P0, PT, R0, RZ, PT ;  /* 0x000000ff0000720c */ /* 0x000fe20003f05270 */
[----:B------:R-:W-:-:S12]  /*0200*/  IMAD.U32 R0, RZ, RZ, UR5 ;  /* 0x00000005ff007e24 */ /* 0x000fd8000f8e00ff */
[----:B------:R-:W-:Y:S05]  /*0210*/  @!P0 BRA `(.L_x_4) ;  /* 0xfffffffc00dc8947 */ /* 0x000fea000383ffff */
.L_x_3:
[C---:B------:R-:W-:Y:S01]  /*0220*/  VIADD R3, R0.reuse, 0x10 ;  /* 0x0000001000037836 */ /* 0x040fe20000000000 */
[----:B------:R-:W-:Y:S01]  /*0230*/  UMOV UR5, 0x50 ;  /* 0x0000005000057882 */ /* 0x000fe20000000000 */
[----:B------:R-:W-:Y:S01]  /*0240*/  SHF.L.U32 R2, R5, R0, RZ ;  /* 0x0000000005027219 */ /* 0x000fe200000006ff */
[----:B------:R-:W-:Y:S01]  /*0250*/  ULEA UR5, UR6, UR5, 0x18 ;  /* 0x0000000506057291 */ /* 0x000fe2000f8ec0ff */
[----:B------:R-:W-:Y:S01]  /*0260*/  IMAD.SHL.U32 R0, R0, 0x20, RZ ;  /* 0x0000002000007824 */ /* 0x000fe200078e00ff */
[----:B------:R-:W-:-:S04]  /*0270*/  SHF.L.U32 R3, R4, R3, RZ ;  /* 0x0000000304037219 */ /* 0x000fc800000006ff */
[----:B------:R-:W-:-:S05]  /*0280*/  LOP3.LUT R2, R3, R2, RZ, 0xfc, !PT ;  /* 0x0000000203027212 */ /* 0x000fca00078efcff */
[----:B------:R1:W-:Y:S04]  /*0290*/  ATOMS.OR RZ, [UR5], R2 ;  /* 0x00000002ffff798c */ /* 0x0003e8000b000005 */
[----:B------:R1:W-:Y:S01]  /*02a0*/  STS [UR4], R0 ;  /* 0x00000000ff007988 */ /* 0x0003e20008000804 */
[----:B------:R-:W-:Y:S05]  /*02b0*/  BRA `(.L_x_2) ;  /* 0x0000000000107947 */ /* 0x000fea0003800000 */
.L_x_1:
[----:B------:R-:W-:Y:S01]  /*02c0*/  IMAD.MOV.U32 R0, RZ, RZ, -0x1 ;  /* 0xffffffffff007424 */ /* 0x000fe200078e00ff */
[----:B------:R-:W-:-:S04]  /*02d0*/  MOV R2, 0x300 ;  /* 0x0000030000027802 */ /* 0x000fc80000000f00 */
[----:B------:R1:W-:Y:S03]  /*02e0*/  STS [UR4], R0 ;  /* 0x00000000ff007988 */ /* 0x0003e60008000804 */
[----:B01----:R-:W-:Y:S05]  /*02f0*/  CALL.REL.NOINC `($__internal_1_$__cuda_sm10x_tcgen05_guardrail_trap_phase_invalid_during_alloc) ;  /* 0x0000003800ac7944 */ /* 0x003fea0003c00000 */
.L_x_2:
[----:B------:R-:W-:Y:S05]  /*0300*/  WARPSYNC.ALL ;  /* 0x0000000000007948 */ /* 0x000fea0003800000 */
[----:B------:R-:W-:Y:S01]  /*0310*/  NOP ;  /* 0x0000000000007918 */ /* 0x000fe20000000000 */
.L_x_0:
[----:B------:R-:W2:Y:S08]  /*0320*/  S2UR UR9, SR_CgaCtaId ;  /* 0x00000000000979c3 */ /* 0x000eb00000008800 */
[----:B------:R-:W-:Y:S01]  /*0330*/  BAR.SYNC.DEFER_BLOCKING 0x0 ;  /* 0x0000000000007b1d */ /* 0x000fe20000010000 */
[----:B-1----:R-:W-:Y:S02]  /*0340*/  LOP3.LUT R0, R132, 0xe0, RZ, 0xc0, !PT ;  /* 0x000000e084007812 */ /* 0x002fe400078ec0ff */
[----:B------:R-:W-:-:S02]  /*0350*/  SHF.R.U32.HI R165, RZ, 0x5, R132 ;  /* 0x00000005ffa57819 */ /* 0x000fc40000011684 */
[----:B------:R-:W-:Y:S01]  /*0360*/  LOP3.LUT R2, R132, 0x1f, RZ, 0xc0, !PT ;  /* 0x0000001f84027812 */ /* 0x000fe200078ec0ff */
[----:B------:R-:W-:Y:S01]  /*0370*/  UMOV UR4, 0x400 ;  /* 0x0000040000047882 */ /* 0x000fe20000000000 */
[----:B------:R-:W1:Y:S01]  /*0380*/  LDCU.64 UR6, c[0x0][0x380] ;  /* 0x00007000ff0677ac */ /* 0x000e620008000a00 */
[----:B------:R-:W-:Y:S01]  /*0390*/  IMAD.SHL.U32 R13, R0, 0x4, RZ ;  /* 0x00000004000d7824 */ /* 0x000fe200078e00ff */
[----:B------:R-:W-:Y:S01]  /*03a0*/  SGXT.U32 R165, R165, 0x3 ;  /* 0x00000003a5a5781a */ /* 0x000fe20000000000 */
[----:B------:R-:W3:Y:S03]  /*03b0*/  LDCU.64 UR20, c[0x0][0x358] ;  /* 0x00006b00ff1477ac */ /* 0x000ee60008000a00 */
[C---:B------:R-:W-:Y:S02]  /*03c0*/  LOP3.LUT R3, R165.reuse, 0x8, RZ, 0xfc, !PT ;  /* 0x00000008a5037812 */ /* 0x040fe400078efcff */
[----:B------:R-:W-:-:S02]  /*03d0*/  LOP3.LUT R152, R165, 0x10, RZ, 0xfc, !PT ;  /* 0x00000010a5987812 */ /* 0x000fc400078efcff */
[----:B------:R-:W-:Y:S01]  /*03e0*/  LOP3.LUT R153, R165, 0x18, RZ, 0xfc, !PT ;  /* 0x00000018a5997812 */ /* 0x000fe200078efcff */
[----:B--2---:R-:W-:Y:S01]  /*03f0*/  ULEA UR10, UR9, UR4, 0x18 ;  /* 0x00000004090a7291 */ /* 0x004fe2000f8ec0ff */
[----:B-1----:R-:W-:Y:S02]  /*0400*/  IADD3 R4, P0, P2, R2, UR6, R13 ;  /* 0x0000000602047c10 */ /* 0x002fe4000fa1e00d */
[----:B------:R-:W-:Y:S02]  /*0410*/  LEA R7, P4, R3, UR6, 0x7 ;  /* 0x0000000603077c11 */ /* 0x000fe4000f8838ff */
[----:B------:R-:W-:Y:S02]  /*0420*/  IADD3.X R5, PT, PT, RZ, UR7, RZ, P0, P2 ;  /* 0x00000007ff057c10 */ /* 0x000fe400087e44ff */
[----:B------:R-:W-:Y:S02]  /*0430*/  LEA R9, P0, R152, UR6, 0x7 ;  /* 0x0000000698097c11 */ /* 0x000fe4000f8038ff */
[----:B------:R-:W1:Y:S01]  /*0440*/  LDS R40, [UR10] ;  /* 0x0000000aff287984 */ /* 0x000e620008000800 */
[----:B------:R-:W-:-:S02]  /*0450*/  LEA R11, P2, R153, UR6, 0x7 ;  /* 0x00000006990b7c11 */ /* 0x000fc4000f8438ff */
[C---:B------:R-:W-:Y:S01]  /*0460*/  IADD3 R6, P3, PT, R2.reuse, R7, RZ ;  /* 0x0000000702067210 */ /* 0x040fe20007f7e0ff */
[----:B------:R-:W-:Y:S01]  /*0470*/  BAR.SYNC.DEFER_BLOCKING 0x0 ;  /* 0x0000000000007b1d */ /* 0x000fe20000010000 */
[----:B------:R-:W-:Y:S02]  /*0480*/  LEA.HI.X R7, R3, UR7, RZ, 0x7, P4 ;  /* 0x0000000703077c11 */ /* 0x000fe4000a0f3cff */
[----:B------:R-:W-:Y:S02]  /*0490*/  IADD3 R8, P4, PT, R2, R9, RZ ;  /* 0x0000000902087210 */ /* 0x000fe40007f9e0ff */
[----:B------:R-:W-:Y:S01]  /*04a0*/  LEA.HI.X R9, R152, UR7, RZ, 0x7, P0 ;  /* 0x0000000798097c11 */ /* 0x000fe200080f3cff */
[----:B------:R-:W-:Y:S01]  /*04b0*/  IMAD.X R7, RZ, RZ, R7, P3 ;  /* 0x000000ffff077224 */ /* 0x000fe200018e0607 */
[----:B------:R-:W-:Y:S02]  /*04c0*/  IADD3 R10, P0, PT, R2, R11, RZ ;  /* 0x0000000b020a7210 */ /* 0x000fe40007f1e0ff */
[----:B------:R-:W-:-:S02]  /*04d0*/  LEA.HI.X R11, R153, UR7, RZ, 0x7, P2 ;  /* 0x00000007990b7c11 */ /* 0x000fc400090f3cff */
[C---:B------:R-:W-:Y:S02]  /*04e0*/  LOP3.LUT R154, R165.reuse, 0x20, RZ, 0xfc, !PT ;  /* 0x00000020a59a7812 */ /* 0x040fe400078efcff */
[----:B------:R-:W-:Y:S01]  /*04f0*/  LOP3.LUT R155, R165, 0x28, RZ, 0xfc, !PT ;  /* 0x00000028a59b7812 */ /* 0x000fe200078efcff */
[----:B------:R-:W-:Y:S02]  /*0500*/  IMAD.X R11, RZ, RZ, R11, P0 ;  /* 0x000000ffff0b7224 */ /* 0x000fe400000e060b */
[----:B------:R-:W-:Y:S01]  /*0510*/  IMAD.X R9, RZ, RZ, R9, P4 ;  /* 0x000000ffff097224 */ /* 0x000fe200020e0609 */
[----:B---3--:R-:W5:Y:S04]  /*0520*/  LDG.E.U8 R15, desc[UR20][R4.64] ;  /* 0x00000014040f7981 */ /* 0x008f68000c1e1100 */
[----:B------:R-:W5:Y:S04]  /*0530*/  LDG.E.U8 R12, desc[UR20][R4.64+0x20] ;  /* 0x00002014040c7981 */ /* 0x000f68000c1e1100 */
[----:B------:R-:W5:Y:S04]  /*0540*/  LDG.E.U8 R17, desc[UR20][R4.64+0x40] ;  /* 0x0000401404117981 */ /* 0x000f68000c1e1100 */
[----:B------:R2:W5:Y:S04]  /*0550*/  LDG.E.U8 R14, desc[UR20][R4.64+0x60] ;  /* 0x00006014040e7981 */ /* 0x000568000c1e1100 */
[----:B------:R-:W5:Y:S04]  /*0560*/  LDG.E.U8 R19, desc[UR20][R6.64] ;  /* 0x0000001406137981 */ /* 0x000f68000c1e1100 */
[----:B------:R-:W5:Y:S01]  /*0570*/  LDG.E.U8 R16, desc[UR20][R6.64+0x20] ;  /* 0x0000201406107981 */ /* 0x000f62000c1e1100 */
[----:B--2---:R-:W-:-:S03]  /*0580*/  LEA R5, P0, R154, UR6, 0x7 ;  /* 0x000000069a057c11 */ /* 0x004fc6000f8038ff */
[----:B------:R-:W5:Y:S01]  /*0590*/  LDG.E.U8 R21, desc[UR20][R6.64+0x40] ;  /* 0x0000401406157981 */ /* 0x000f62000c1e1100 */
[----:B------:R-:W-:-:S03]  /*05a0*/  IADD3 R4, P4, PT, R2, R5, RZ ;  /* 0x0000000502047210 */ /* 0x000fc60007f9e0ff */
[----:B------:R2:W5:Y:S01]  /*05b0*/  LDG.E.U8 R18, desc[UR20][R6.64+0x60] ;  /* 0x0000601406127981 */ /* 0x000562000c1e1100 */
[----:B------:R-:W-:Y:S02]  /*05c0*/  LEA.HI.X R5, R154, UR7, RZ, 0x7, P0 ;  /* 0x000000079a057c11 */ /* 0x000fe400080f3cff */
[C---:B------:R-:W-:Y:S01]  /*05d0*/  LOP3.LUT R157, R165.reuse, 0x38, RZ, 0xfc, !PT ;  /* 0x00000038a59d7812 */ /* 0x040fe200078efcff */
[----:B------:R-:W5:Y:S01]  /*05e0*/  LDG.E.U8 R27, desc[UR20][R10.64] ;  /* 0x000000140a1b7981 */ /* 0x000f62000c1e1100 */
[----:B------:R-:W-:-:S03]  /*05f0*/  LOP3.LUT R156, R165, 0x30, RZ, 0xfc, !PT ;  /* 0x00000030a59c7812 */ /* 0x000fc600078efcff */
[----:B------:R-:W5:Y:S01]  /*0600*/  LDG.E.U8 R24, desc[UR20][R10.64+0x20] ;  /* 0x000020140a187981 */ /* 0x000f62000c1e1100 */
[C---:B--2---:R-:W-:Y:S01]  /*0610*/  LEA R7, P3, R155.reuse, UR6, 0x7 ;  /* 0x000000069b077c11 */ /* 0x044fe2000f8638ff */
[----:B------:R-:W-:Y:S02]  /*0620*/  IMAD.X R5, RZ, RZ, R5, P4 ;  /* 0x000000ffff057224 */ /* 0x000fe400020e0605 */
[----:B------:R-:W5:Y:S01]  /*0630*/  LDG.E.U8 R29, desc[UR20][R10.64+0x40] ;  /* 0x000040140a1d7981 */ /* 0x000f62000c1e1100 */
[----:B------:R-:W-:Y:S02]  /*0640*/  IADD3 R6, P0, PT, R2, R7, RZ ;  /* 0x0000000702067210 */ /* 0x000fe40007f1e0ff */
[----:B------:R-:W-:Y:S01]  /*0650*/  LEA.HI.X R7, R155, UR7, RZ, 0x7, P3 ;  /* 0x000000079b077c11 */ /* 0x000fe200098f3cff */
[----:B------:R2:W5:Y:S04]  /*0660*/  LDG.E.U8 R26, desc[UR20][R10.64+0x60] ;  /* 0x000060140a1a7981 */ /* 0x000568000c1e1100 */
[----:B------:R-:W5:Y:S01]  /*0670*/  LDG.E.U8 R23, desc[UR20][R8.64] ;  /* 0x0000001408177981 */ /* 0x000f62000c1e1100 */
[----:B------:R-:W-:-:S03]  /*0680*/  IMAD.X R7, RZ, RZ, R7, P0 ;  /* 0x000000ffff077224 */ /* 0x000fc600000e0607 */
        /* <DEDUP_REMOVED lines=10> */
[----:B--2---:R-:W-:Y:S01]  /*0730*/  LEA R9, P2, R156, UR6, 0x7 ;  /* 0x000000069c097c11 */ /* 0x004fe2000f8438ff */
[----:B------:R-:W-:Y:S02]  /*0740*/  IMAD.X R11, RZ, RZ, R11, P0 ;  /* 0x000000ffff0b7224 */ /* 0x000fe400000e060b */
[----:B------:R-:W5:Y:S01]  /*0750*/  LDG.E.U8 R43, desc[UR20][R4.64+0x40] ;  /* 0x00004014042b7981 */ /* 0x000f62000c1e1100 */
[----:B------:R-:W-:Y:S02]  /*0760*/  IADD3 R8, P3, PT, R2, R9, RZ ;  /* 0x0000000902087210 */ /* 0x000fe40007f7e0ff */
[----:B------:R-:W-:Y:S01]  /*0770*/  LEA.HI.X R9, R156, UR7, RZ, 0x7, P2 ;  /* 0x000000079c097c11 */ /* 0x000fe200090f3cff */
[----:B------:R2:W5:Y:S04]  /*0780*/  LDG.E.U8 R30, desc[UR20][R4.64+0x60] ;  /* 0x00006014041e7981 */ /* 0x000568000c1e1100 */
[----:B------:R-:W-:Y:S01]  /*0790*/  IMAD.X R9, RZ, RZ, R9, P3 ;  /* 0x000000ffff097224 */ /* 0x000fe200018e0609 */
        /* <DEDUP_REMOVED lines=34> */
[----:B------:R2:W5:Y:S01]  /*09c0*/  LDG.E.U8 R32, desc[UR20][R4.64+0x60] ;  /* 0x0000601404207981 */ /* 0x000562000c1e1100 */
[----:B------:R-:W-:-:S03]  /*09d0*/  LOP3.LUT R164, R165, 0x70, RZ, 0xfc, !PT ;  /* 0x00000070a5a47812 */ /* 0x000fc600078efcff */
        /* <DEDUP_REMOVED lines=8> */
[----:B------:R-:W-:Y:S01]  /*0a60*/  LOP3.LUT R165, R165, 0x78, RZ, 0xfc, !PT ;  /* 0x00000078a5a57812 */ /* 0x000fe200078efcff */
[----:B------:R-:W5:Y:S04]  /*0a70*/  LDG.E.U8 R65, desc[UR20][R8.64] ;  /* 0x0000001408417981 */ /* 0x000f68000c1e1100 */
[----:B------:R-:W5:Y:S01]  /*0a80*/  LDG.E.U8 R62, desc[UR20][R8.64+0x20] ;  /* 0x00002014083e7981 */ /* 0x000f62000c1e1100 */
[----:B--2---:R-:W-:Y:S01]  /*0a90*/  LEA R7, P3, R163, UR6, 0x7 ;  /* 0x00000006a3077c11 */ /* 0x004fe2000f8638ff */
[----:B------:R-:W-:-:S02]  /*0aa0*/  IMAD.X R5, RZ, RZ, R5, P4 ;  /* 0x000000ffff057224 */ /* 0x000fc400020e0605 */
[----:B------:R-:W5:Y:S01]  /*0ab0*/  LDG.E.U8 R67, desc[UR20][R8.64+0x40] ;  /* 0x0000401408437981 */ /* 0x000f62000c1e1100 */
[----:B------:R-:W-:-:S03]  /*0ac0*/  IADD3 R6, P0, PT, R2, R7, RZ ;  /* 0x0000000702067210 */ /* 0x000fc60007f1e0ff */
[----:B------:R2:W5:Y:S01]  /*0ad0*/  LDG.E.U8 R34, desc[UR20][R8.64+0x60] ;  /* 0x0000601408227981 */ /* 0x000562000c1e1100 */
[----:B------:R-:W-:-:S03]  /*0ae0*/  LEA.HI.X R7, R163, UR7, RZ, 0x7, P3 ;  /* 0x00000007a3077c11 */ /* 0x000fc600098f3cff */
[----:B------:R-:W5:Y:S04]  /*0af0*/  LDG.E.U8 R69, desc[UR20][R10.64] ;  /* 0x000000140a457981 */ /* 0x000f68000c1e1100 */
[----:B------:R-:W5:Y:S01]  /*0b00*/  LDG.E.U8 R64, desc[UR20][R10.64+0x20] ;  /* 0x000020140a407981 */ /* 0x000f62000c1e1100 */
[----:B--2---:R-:W-:-:S03]  /*0b10*/  LEA R9, P2, R164, UR6, 0x7 ;  /* 0x00000006a4097c11 */ /* 0x004fc6000f8438ff */
[----:B------:R-:W5:Y:S04]  /*0b20*/  LDG.E.U8 R71, desc[UR20][R10.64+0x40] ;  /* 0x000040140a477981 */ /* 0x000f68000c1e1100 */
[----:B------:R2:W5:Y:S01]  /*0b30*/  LDG.E.U8 R35, desc[UR20][R10.64+0x60] ;  /* 0x000060140a237981 */ /* 0x000562000c1e1100 */
[----:B------:R-:W-:Y:S01]  /*0b40*/  IADD3 R8, P3, PT, R2, R9, RZ ;  /* 0x0000000902087210 */ /* 0x000fe20007f7e0ff */
[----:B------:R-:W-:Y:S01]  /*0b50*/  IMAD.X R7, RZ, RZ, R7, P0 ;  /* 0x000000ffff077224 */ /* 0x000fe200000e0607 */
[----:B------:R-:W-:Y:S01]  /*0b60*/  LEA.HI.X R9, R164, UR7, RZ, 0x7, P2 ;  /* 0x00000007a4097c11 */ /* 0x000fe200090f3cff */
[----:B------:R3:W5:Y:S01]  /*0b70*/  LDG.E.U8 R73, desc[UR20][R4.64] ;  /* 0x0000001404497981 */ /* 0x000762000c1e1100 */
[----:B-1----:R-:W-:Y:S02]  /*0b80*/  R2UR UR11, R40 ;  /* 0x00000000280b72ca */ /* 0x002fe400000e0000 */
[----:B------:R-:W-:Y:S01]  /*0b90*/  SHF.R.U32.HI R133, RZ, 0x1, R0 ;  /* 0x00000001ff857819 */ /* 0x000fe20000011600 */
[----:B------:R3:W5:Y:S01]  /*0ba0*/  LDG.E.U8 R66, desc[UR20][R4.64+0x20] ;  /* 0x0000201404427981 */ /* 0x000762000c1e1100 */
[----:B--2---:R-:W-:-:S03]  /*0bb0*/  LEA R11, P4, R165, UR6, 0x7 ;  /* 0x00000006a50b7c11 */ /* 0x004fc6000f8838ff */
[----:B------:R3:W5:Y:S01]  /*0bc0*/  LDG.E.U8 R75, desc[UR20][R4.64+0x40] ;  /* 0x00004014044b7981 */ /* 0x000762000c1e1100 */
[----:B------:R-:W-:Y:S02]  /*0bd0*/  LEA.HI.X R38, R165, UR7, RZ, 0x7, P4 ;  /* 0x00000007a5267c11 */ /* 0x000fe4000a0f3cff */
[----:B------:R-:W-:Y:S01]  /*0be0*/  IADD3 R10, P0, PT, R2, R11, RZ ;  /* 0x0000000b020a7210 */ /* 0x000fe20007f1e0ff */
[----:B------:R-:W-:Y:S01]  /*0bf0*/  IMAD.X R9, RZ, RZ, R9, P3 ;  /* 0x000000ffff097224 */ /* 0x000fe200018e0609 */
[----:B------:R3:W5:Y:S03]  /*0c00*/  LDG.E.U8 R36, desc[UR20][R4.64+0x60] ;  /* 0x0000601404247981 */ /* 0x000766000c1e1100 */
[----:B------:R-:W-:Y:S01]  /*0c10*/  IMAD.X R11, RZ, RZ, R38, P0 ;  /* 0x000000ffff0b7224 */ /* 0x000fe200000e0626 */
[----:B------:R-:W-:Y:S01]  /*0c20*/  LOP3.LUT R40, R13, 0x1f, R132, 0xf8, !PT ;  /* 0x0000001f0d287812 */ /* 0x000fe200078ef884 */
[----:B------:R3:W5:Y:S04]  /*0c30*/  LDG.E.U8 R77, desc[UR20][R6.64] ;  /* 0x00000014064d7981 */ /* 0x000768000c1e1100 */
[----:B------:R3:W5:Y:S01]  /*0c40*/  LDG.E.U8 R68, desc[UR20][R6.64+0x20] ;  /* 0x0000201406447981 */ /* 0x000762000c1e1100 */
[----:B------:R-:W-:-:S03]  /*0c50*/  LOP3.LUT R40, R40, R133, RZ, 0x3c, !PT ;  /* 0x0000008528287212 */ /* 0x000fc600078e3cff */
[----:B------:R3:W5:Y:S04]  /*0c60*/  LDG.E.U8 R79, desc[UR20][R6.64+0x40] ;  /* 0x00004014064f7981 */ /* 0x000768000c1e1100 */
        /* <DEDUP_REMOVED lines=8> */
[----:B------:R3:W5:Y:S01]  /*0cf0*/  LDG.E.U8 R39, desc[UR20][R10.64+0x60] ;  /* 0x000060140a277981 */ /* 0x000762000c1e1100 */
[----:B------:R-:W-:Y:S05]  /*0d00*/  @P1 BRA `(.L_x_5) ;  /* 0x0000000000181947 */ /* 0x000fea0003800000 */
[----:B------:R-:W-:Y:S01]  /*0d10*/  ELECT P0, URZ, PT ;  /* 0x0000000000ff782f */ /* 0x000fe20003800000 */
[----:B---3--:R-:W-:Y:S01]  /*0d20*/  IMAD.MOV.U32 R6, RZ, RZ, 0x1 ;  /* 0x00000001ff067424 */ /* 0x008fe200078e00ff */
[----:B------:R-:W-:Y:S01]  /*0d30*/  UMOV UR4, 0x40 ;  /* 0x0000004000047882 */ /* 0x000fe20000000000 */
[----:B------:R-:W-:Y:S01]  /*0d40*/  UVIRTCOUNT.DEALLOC.SMPOOL 0x80 ;  /* 0x000000800000784c */ /* 0x000fe20000000000 */
[----:B------:R-:W-:-:S09]  /*0d50*/  ULEA UR4, UR9, UR4, 0x18 ;  /* 0x0000000409047291 */ /* 0x000fd2000f8ec0ff */
[----:B------:R1:W-:Y:S03]  /*0d60*/  @P0 STS.U8 [UR4], R6 ;  /* 0x00000006ff000988 */ /* 0x0003e60008000004 */
.L_x_5:
[----:B-----5:R2:W-:Y:S01]  /*0d70*/  STS.U8 [R40+UR10+0x9800], R47 ;  /* 0x0098002f28007988 */ /* 0x0205e2000800000a */
[C---:B------:R-:W-:Y:S02]  /*0d80*/  LOP3.LUT R41, R40.reuse, 0x20, RZ, 0x3c, !PT ;  /* 0x0000002028297812 */ /* 0x040fe400078e3cff */
[C---:B------:R-:W-:Y:S01]  /*0d90*/  LOP3.LUT R44, R40.reuse, 0x40, RZ, 0x3c, !PT ;  /* 0x00000040282c7812 */ /* 0x040fe200078e3cff */
[----:B------:R-:W-:Y:S01]  /*0da0*/  STS.U8 [R40+UR10+0x8000], R15 ;  /* 0x0080000f28007988 */ /* 0x000fe2000800000a */
[----:B------:R-:W-:-:S03]  /*0db0*/  LOP3.LUT R189, R40, 0x60, RZ, 0x3c, !PT ;  /* 0x0000006028bd7812 */ /* 0x000fc600078e3cff */
[----:B------:R-:W-:Y:S01]  /*0dc0*/  STS.U8 [R40+UR10+0x8400], R19 ;  /* 0x0084001328007988 */ /* 0x000fe2000800000a */
[----:B--2---:R-:W2:Y:S03]  /*0dd0*/  LDC.64 R46, c[0x0][0x388] ;  /* 0x0000e200ff2e7b82 */ /* 0x004ea60000000a00 */
[----:B------:R-:W-:Y:S04]  /*0de0*/  STS.U8 [R40+UR10+0x8800], R23 ;  /* 0x0088001728007988 */ /* 0x000fe8000800000a */
[----:B------:R-:W-:Y:S04]  /*0df0*/  STS.U8 [R40+UR10+0x8c00], R27 ;  /* 0x008c001b28007988 */ /* 0x000fe8000800000a */
[----:B------:R-:W-:Y:S04]  /*0e00*/  STS.U8 [R40+UR10+0x9000], R31 ;  /* 0x0090001f28007988 */ /* 0x000fe8000800000a */
[----:B------:R-:W-:Y:S04]  /*0e10*/  STS.U8 [R40+UR10+0x9400], R45 ;  /* 0x0094002d28007988 */ /* 0x000fe8000800000a */
[----:B------:R-:W-:Y:S04]  /*0e20*/  STS.U8 [R40+UR10+0x9c00], R53 ;  /* 0x009c003528007988 */ /* 0x000fe8000800000a */
[----:B------:R-:W-:Y:S01]  /*0e30*/  STS.U8 [R40+UR10+0xa000], R57 ;  /* 0x00a0003928007988 */ /* 0x000fe2000800000a */
[----:B-123--:R-:W-:-:S03]  /*0e40*/  IMAD.WIDE.U32 R6, R3, 0x100, R46 ;  /* 0x0000010003067825 */ /* 0x00efc600078e002e */
[----:B------:R-:W-:Y:S01]  /*0e50*/  STS.U8 [R40+UR10+0xa400], R61 ;  /* 0x00a4003d28007988 */ /* 0x000fe2000800000a */
[----:B------:R-:W-:-:S03]  /*0e60*/  IMAD.WIDE.U32 R8, R152, 0x100, R46 ;  /* 0x0000010098087825 */ /* 0x000fc600078e002e */
[----:B------:R-:W-:Y:S01]  /*0e70*/  STS.U8 [R40+UR10+0xa800], R65 ;  /* 0x00a8004128007988 */ /* 0x000fe2000800000a */
[----:B------:R-:W-:-:S03]  /*0e80*/  IMAD.WIDE.U32 R10, R153, 0x100, R46 ;  /* 0x00000100990a7825 */ /* 0x000fc600078e002e */
[----:B------:R-:W-:Y:S04]  /*0e90*/  STS.U8 [R40+UR10+0xac00], R69 ;  /* 0x00ac004528007988 */ /* 0x000fe8000800000a */
[----:B------:R-:W-:Y:S04]  /*0ea0*/  STS.U8 [R40+UR10+0xb000], R73 ;  /* 0x00b0004928007988 */ /* 0x000fe8000800000a */
[----:B------:R-:W-:Y:S04]  /*0eb0*/  STS.U8 [R40+UR10+0xb400], R77 ;  /* 0x00b4004d28007988 */ /* 0x000fe8000800000a */
[----:B------:R-:W-:Y:S04]  /*0ec0*/  STS.U8 [R40+UR10+0xb800], R81 ;  /* 0x00b8005128007988 */ /* 0x000fe8000800000a */
[----:B------:R-:W-:Y:S04]  /*0ed0*/  STS.U8 [R40+UR10+0xbc00], R5 ;  /* 0x00bc000528007988 */ /* 0x000fe8000800000a */
[----:B------:R1:W-:Y:S04]  /*0ee0*/  STS.U8 [R41+UR10+0xbc00], R4 ;  /* 0x00bc000429007988 */ /* 0x0003e8000800000a */
[----:B------:R2:W-:Y:S04]  /*0ef0*/  STS.U8 [R41+UR10+0x9800], R48 ;  /* 0x0098003029007988 */ /* 0x0005e8000800000a */
[----:B------:R3:W-:Y:S01]  /*0f00*/  STS.U8 [R41+UR10+0x8000], R12 ;  /* 0x0080000c29007988 */ /* 0x0007e2000800000a */
[----:B-1----:R-:W-:-:S03]  /*0f10*/  IMAD.WIDE.U32 R4, R0, 0x8, R46 ;  /* 0x0000000800047825 */ /* 0x002fc600078e002e */
[----:B------:R-:W-:Y:S01]  /*0f20*/  STS.U8 [R41+UR10+0x8400], R16 ;  /* 0x0084001029007988 */ /* 0x000fe2000800000a */
[----:B--2---:R-:W-:-:S03]  /*0f30*/  IADD3 R48, P0, PT, R2, R4, RZ ;  /* 0x0000000402307210 */ /* 0x004fc60007f1e0ff */
[----:B------:R-:W-:Y:S01]  /*0f40*/  STS.U8 [R41+UR10+0x8800], R20 ;  /* 0x0088001429007988 */ /* 0x000fe2000800000a */
[----:B---3--:R-:W-:-:S03]  /*0f50*/  IMAD.WIDE.U32 R12, R155, 0x100, R46 ;  /* 0x000001009b0c7825 */ /* 0x008fc600078e002e */
[----:B------:R-:W-:Y:S04]  /*0f60*/  STS.U8 [R41+UR10+0x8c00], R24 ;  /* 0x008c001829007988 */ /* 0x000fe8000800000a */
        /* <DEDUP_REMOVED lines=13> */
[----:B-1----:R-:W-:Y:S01]  /*1040*/  IMAD.X R49, RZ, RZ, R5, P0 ;  /* 0x000000ffff317224 */ /* 0x002fe200000e0605 */
[----:B------:R-:W-:Y:S01]  /*1050*/  IADD3 R42, P0, PT, R2, R6, RZ ;  /* 0x00000006022a7210 */ /* 0x000fe20007f1e0ff */
[--C-:B------:R-:W-:Y:S01]  /*1060*/  IMAD.WIDE.U32 R4, R154, 0x100, R46.reuse ;  /* 0x000001009a047825 */ /* 0x100fe200078e002e */
[----:B------:R1:W-:Y:S03]  /*1070*/  STS.U8 [R44+UR10+0x8800], R25 ;  /* 0x008800192c007988 */ /* 0x0003e6000800000a */
[--C-:B--2---:R-:W-:Y:S01]  /*1080*/  IMAD.WIDE.U32 R16, R160, 0x100, R46.reuse ;  /* 0x00000100a0107825 */ /* 0x104fe200078e002e */
[----:B------:R2:W-:Y:S03]  /*1090*/  STS.U8 [R44+UR10+0x8c00], R29 ;  /* 0x008c001d2c007988 */ /* 0x0005e6000800000a */
[--C-:B---3--:R-:W-:Y:S01]  /*10a0*/  IMAD.WIDE.U32 R20, R161, 0x100, R46.reuse ;  /* 0x00000100a1147825 */ /* 0x108fe200078e002e */
[----:B------:R3:W-:Y:S03]  /*10b0*/  STS.U8 [R44+UR10+0x9000], R43 ;  /* 0x0090002b2c007988 */ /* 0x0007e6000800000a */
[--C-:B-1----:R-:W-:Y:S01]  /*10c0*/  IMAD.WIDE.U32 R24, R163, 0x100, R46.reuse ;  /* 0x00000100a3187825 */ /* 0x102fe200078e002e */
[----:B------:R-:W-:Y:S03]  /*10d0*/  STS.U8 [R44+UR10+0x9800], R51 ;  /* 0x009800332c007988 */ /* 0x000fe6000800000a */
[----:B--2---:R-:W-:Y:S01]  /*10e0*/  IMAD.WIDE.U32 R28, R164, 0x100, R46 ;  /* 0x00000100a41c7825 */ /* 0x004fe200078e002e */
[----:B------:R-:W-:Y:S03]  /*10f0*/  STS.U8 [R44+UR10+0x9c00], R55 ;  /* 0x009c00372c007988 */ /* 0x000fe6000800000a */
[----:B---3--:R-:W-:Y:S01]  /*1100*/  IMAD.X R43, RZ, RZ, R7, P0 ;  /* 0x000000ffff2b7224 */ /* 0x008fe200000e0607 */
[----:B------:R-:W-:Y:S01]  /*1110*/  STS.U8 [R44+UR10+0xa000], R59 ;  /* 0x00a0003b2c007988 */ /* 0x000fe2000800000a */
[----:B------:R-:W-:-:S03]  /*1120*/  IMAD.WIDE.U32 R6, R156, 0x100, R46 ;  /* 0x000001009c067825 */ /* 0x000fc600078e002e */
        /* <DEDUP_REMOVED lines=10> */
[----:B-1----:R-:W-:-:S03]  /*11d0*/  IADD3 R30, P2, PT, R2, R8, RZ ;  /* 0x00000008021e7210 */ /* 0x002fc60007f5e0ff */
[----:B------:R1:W-:Y:S01]  /*11e0*/  STS.U8 [R189+UR10+0x8000], R14 ;  /* 0x0080000ebd007988 */ /* 0x0003e2000800000a */
[C---:B--2---:R-:W-:Y:S01]  /*11f0*/  IADD3 R22, P0, PT, R2.reuse, R4, RZ ;  /* 0x0000000402167210 */ /* 0x044fe20007f1e0ff */
[----:B------:R-:W-:Y:S02]  /*1200*/  IMAD.X R31, RZ, RZ, R9, P2 ;  /* 0x000000ffff1f7224 */ /* 0x000fe400010e0609 */
[----:B------:R2:W-:Y:S01]  /*1210*/  STS.U8 [R189+UR10+0x8c00], R26 ;  /* 0x008c001abd007988 */ /* 0x0005e2000800000a */
[----:B------:R-:W-:Y:S01]  /*1220*/  IMAD.WIDE.U32 R8, R157, 0x100, R46 ;  /* 0x000001009d087825 */ /* 0x000fe200078e002e */
[C---:B---3--:R-:W-:Y:S02]  /*1230*/  IADD3 R18, P2, PT, R2.reuse, R12, RZ ;  /* 0x0000000c02127210 */ /* 0x048fe40007f5e0ff */
[----:B------:R-:W-:Y:S01]  /*1240*/  STS.U8 [R189+UR10+0x9400], R50 ;  /* 0x00940032bd007988 */ /* 0x000fe2000800000a */
[----:B------:R-:W-:Y:S01]  /*1250*/  IMAD.X R23, RZ, RZ, R5, P0 ;  /* 0x000000ffff177224 */ /* 0x000fe200000e0605 */
[----:B-1----:R-:W-:Y:S01]  /*1260*/  IADD3 R14, P0, PT, R2, R6, RZ ;  /* 0x00000006020e7210 */ /* 0x002fe20007f1e0ff */
[----:B------:R-:W-:Y:S01]  /*1270*/  IMAD.WIDE.U32 R4, R158, 0x100, R46 ;  /* 0x000001009e047825 */ /* 0x000fe200078e002e */
[----:B------:R1:W-:Y:S01]  /*1280*/  STS.U8 [R189+UR10+0x9800], R52 ;  /* 0x00980034bd007988 */ /* 0x0003e2000800000a */
[----:B--2---:R-:W-:-:S02]  /*1290*/  IADD3 R26, P3, PT, R2, R10, RZ ;  /* 0x0000000a021a7210 */ /* 0x004fc40007f7e0ff */
[----:B------:R-:W-:Y:S01]  /*12a0*/  IMAD.X R19, RZ, RZ, R13, P2 ;  /* 0x000000ffff137224 */ /* 0x000fe200010e060d */
[C---:B------:R-:W-:Y:S01]  /*12b0*/  IADD3 R10, P2, PT, R2.reuse, R8, RZ ;  /* 0x00000008020a7210 */ /* 0x040fe20007f5e0ff */
[----:B------:R-:W-:Y:S01]  /*12c0*/  IMAD.WIDE.U32 R12, R159, 0x100, R46 ;  /* 0x000001009f0c7825 */ /* 0x000fe200078e002e */
[----:B------:R2:W-:Y:S03]  /*12d0*/  STS.U8 [R189+UR10+0x9c00], R56 ;  /* 0x009c0038bd007988 */ /* 0x0005e6000800000a */
[----:B------:R-:W-:Y:S01]  /*12e0*/  IMAD.X R27, RZ, RZ, R11, P3 ;  /* 0x000000ffff1b7224 */ /* 0x000fe200018e060b */
[C---:B------:R-:W-:Y:S01]  /*12f0*/  IADD3 R8, P3, PT, R2.reuse, R16, RZ ;  /* 0x0000001002087210 */ /* 0x040fe20007f7e0ff */
[----:B------:R-:W-:Y:S01]  /*1300*/  IMAD.X R15, RZ, RZ, R7, P0 ;  /* 0x000000ffff0f7224 */ /* 0x000fe200000e0607 */
[C---:B------:R-:W-:Y:S01]  /*1310*/  IADD3 R6, P0, PT, R2.reuse, R4, RZ ;  /* 0x0000000402067210 */ /* 0x040fe20007f1e0ff */
[----:B------:R-:W-:Y:S01]  /*1320*/  IMAD.X R11, RZ, RZ, R9, P2 ;  /* 0x000000ffff0b7224 */ /* 0x000fe200010e0609 */
[C---:B------:R-:W-:Y:S01]  /*1330*/  IADD3 R4, P2, PT, R2.reuse, R12, RZ ;  /* 0x0000000c02047210 */ /* 0x040fe20007f5e0ff */
[----:B------:R-:W-:Y:S01]  /*1340*/  IMAD.X R9, RZ, RZ, R17, P3 ;  /* 0x000000ffff097224 */ /* 0x000fe200018e0611 */
[----:B------:R-:W3:Y:S01]  /*1350*/  LDG.E.U8 R45, desc[UR20][R48.64] ;  /* 0x00000014302d7981 */ /* 0x000ee2000c1e1100 */
[----:B------:R-:W-:Y:S01]  /*1360*/  IMAD.X R7, RZ, RZ, R5, P0 ;  /* 0x000000ffff077224 */ /* 0x000fe200000e0605 */
[----:B------:R-:W-:Y:S01]  /*1370*/  IADD3 R12, P0, PT, R2, R20, RZ ;  /* 0x00000014020c7210 */ /* 0x000fe20007f1e0ff */
[--C-:B------:R-:W-:Y:S01]  /*1380*/  IMAD.WIDE.U32 R16, R162, 0x100, R46.reuse ;  /* 0x00000100a2107825 */ /* 0x100fe200078e002e */
[----:B------:R-:W4:Y:S03]  /*1390*/  LDG.E.U8 R51, desc[UR20][R48.64+0x80] ;  /* 0x0000801430337981 */ /* 0x000f26000c1e1100 */
[----:B------:R-:W-:Y:S01]  /*13a0*/  IMAD.WIDE.U32 R46, R165, 0x100, R46 ;  /* 0x00000100a52e7825 */ /* 0x000fe200078e002e */
[----:B-1----:R-:W3:Y:S03]  /*13b0*/  LDG.E.U8 R52, desc[UR20][R48.64+0xa0] ;  /* 0x0000a01430347981 */ /* 0x002ee6000c1e1100 */
[----:B------:R-:W-:Y:S01]  /*13c0*/  IMAD.X R5, RZ, RZ, R13, P2 ;  /* 0x000000ffff057224 */ /* 0x000fe200010e060d */
[C---:B------:R-:W-:Y:S01]  /*13d0*/  IADD3 R20, P2, PT, R2.reuse, R24, RZ ;  /* 0x0000001802147210 */ /* 0x040fe20007f5e0ff */
[----:B------:R-:W-:Y:S01]  /*13e0*/  IMAD.X R13, RZ, RZ, R21, P0 ;  /* 0x000000ffff0d7224 */ /* 0x000fe200000e0615 */
[C---:B------:R-:W-:Y:S01]  /*13f0*/  IADD3 R24, P3, PT, R2.reuse, R28, RZ ;  /* 0x0000001c02187210 */ /* 0x040fe20007f7e0ff */
[----:B------:R-:W3:Y:S01]  /*1400*/  LDG.E.U8 R53, desc[UR20][R48.64+0xc0] ;  /* 0x0000c01430357981 */ /* 0x000ee2000c1e1100 */
[C---:B------:R-:W-:Y:S01]  /*1410*/  IADD3 R16, P0, PT, R2.reuse, R16, RZ ;  /* 0x0000001002107210 */ /* 0x040fe20007f1e0ff */
[----:B------:R-:W-:Y:S01]  /*1420*/  IMAD.X R21, RZ, RZ, R25, P2 ;  /* 0x000000ffff157224 */ /* 0x000fe200010e0619 */
[----:B------:R-:W-:Y:S01]  /*1430*/  IADD3 R28, P4, PT, R2, R46, RZ ;  /* 0x0000002e021c7210 */ /* 0x000fe20007f9e0ff */
[----:B------:R-:W-:Y:S01]  /*1440*/  IMAD.X R25, RZ, RZ, R29, P3 ;  /* 0x000000ffff197224 */ /* 0x000fe200018e061d */
[----:B------:R-:W3:Y:S01]  /*1450*/  LDG.E.U8 R46, desc[UR20][R48.64+0x20] ;  /* 0x00002014302e7981 */ /* 0x000ee2000c1e1100 */
[----:B------:R-:W-:-:S02]  /*1460*/  IMAD.X R17, RZ, RZ, R17, P0 ;  /* 0x000000ffff117224 */ /* 0x000fc400000e0611 */
[----:B------:R-:W-:Y:S01]  /*1470*/  IMAD.X R29, RZ, RZ, R47, P4 ;  /* 0x000000ffff1d7224 */ /* 0x000fe200020e062f */
[----:B------:R-:W3:Y:S04]  /*1480*/  LDG.E.U8 R50, desc[UR20][R48.64+0x60] ;  /* 0x0000601430327981 */ /* 0x000ee8000c1e1100 */
        /* <DEDUP_REMOVED lines=32> */
[----:B--2---:R-:W2:Y:S04]  /*1690*/  LDG.E.U8 R56, desc[UR20][R42.64+0x20] ;  /* 0x000020142a387981 */ /* 0x004ea8000c1e1100 */
[----:B------:R-:W2:Y:S04]  /*16a0*/  LDG.E.U8 R58, desc[UR20][R42.64+0xa0] ;  /* 0x0000a0142a3a7981 */ /* 0x000ea8000c1e1100 */
        /* <DEDUP_REMOVED lines=75> */
[----:B------:R1:W2:Y:S04]  /*1b60*/  LDG.E.U8 R27, desc[UR20][R4.64+0xe0] ;  /* 0x0000e014041b7981 */ /* 0x0002a8000c1e1100 */
        /* <DEDUP_REMOVED lines=11> */
[----:B------:R-:W2:Y:S01]  /*1c20*/  LDG.E.U8 R140, desc[UR20][R28.64+0xe0] ;  /* 0x0000e0141c8c7981 */ /* 0x000ea2000c1e1100 */
[----:B------:R-:W-:Y:S01]  /*1c30*/  LOP3.LUT P2, RZ, R132, 0xff, RZ, 0xc0, !PT ;  /* 0x000000ff84ff7812 */ /* 0x000fe2000784c0ff */
[----:B------:R-:W-:Y:S01]  /*1c40*/  UMOV UR4, 0x1 ;  /* 0x0000000100047882 */ /* 0x000fe20000000000 */
[----:B-1----:R-:W-:-:S11]  /*1c50*/  SHF.R.U32.HI R4, RZ, 0x5, R132 ;  /* 0x00000005ff047819 */ /* 0x002fd60000011684 */
[----:B------:R-:W-:-:S05]  /*1c60*/  VOTEU.ALL UP0, P2 ;  /* 0x0000000000ff7886 */ /* 0x000fca0001000000 */
[----:B------:R-:W-:-:S04]  /*1c70*/  @!UP0 UIADD3 UR4, UPT, UPT, -UR4, 0x100000, URZ ;  /* 0x0010000004048890 */ /* 0x000fc8000fffe1ff */
[----:B------:R-:W-:Y:S02]  /*1c80*/  @!UP0 USHF.L.U32 UR5, UR4, 0xb, URZ ;  /* 0x0000000b04058899 */ /* 0x000fe400080006ff */
[----:B------:R-:W-:Y:S01]  /*1c90*/  @!UP0 USHF.L.U32 UR4, UR4, 0x1, URZ ;  /* 0x0000000104048899 */ /* 0x000fe200080006ff */
[----:B------:R1:W-:Y:S01]  /*1ca0*/  STS.U8 [R189+UR10+0xa000], R32 ;  /* 0x00a00020bd007988 */ /* 0x0003e2000800000a */
[----:B------:R-:W-:-:S03]  /*1cb0*/  VOTEU.ALL UP1, P2 ;  /* 0x0000000000ff7886 */ /* 0x000fc60001020000 */
[----:B------:R1:W-:Y:S01]  /*1cc0*/  STS.U8 [R189+UR10+0xa400], R33 ;  /* 0x00a40021bd007988 */ /* 0x0003e2000800000a */
[----:B------:R-:W-:-:S03]  /*1cd0*/  R2UR UR8, R4 ;  /* 0x00000000040872ca */ /* 0x000fc600000e0000 */
[----:B------:R1:W-:Y:S04]  /*1ce0*/  STS.U8 [R189+UR10+0xa800], R34 ;  /* 0x00a80022bd007988 */ /* 0x0003e8000800000a */
[----:B------:R1:W-:Y:S04]  /*1cf0*/  STS.U8 [R189+UR10+0xac00], R35 ;  /* 0x00ac0023bd007988 */ /* 0x0003e8000800000a */
[----:B------:R1:W-:Y:S04]  /*1d00*/  STS.U8 [R189+UR10+0xb000], R36 ;  /* 0x00b00024bd007988 */ /* 0x0003e8000800000a */
[----:B------:R1:W-:Y:S04]  /*1d10*/  STS.U8 [R189+UR10+0xb400], R37 ;  /* 0x00b40025bd007988 */ /* 0x0003e8000800000a */
[----:B------:R1:W-:Y:S04]  /*1d20*/  STS.U8 [R189+UR10+0xb800], R38 ;  /* 0x00b80026bd007988 */ /* 0x0003e8000800000a */
[----:B------:R1:W-:Y:S04]  /*1d30*/  STS.U8 [R189+UR10+0xbc00], R39 ;  /* 0x00bc0027bd007988 */ /* 0x0003e8000800000a */
[----:B---3--:R1:W-:Y:S04]  /*1d40*/  STS.U8 [R40+UR10], R45 ;  /* 0x0000002d28007988 */ /* 0x0083e8000800000a */
[----:B----4-:R1:W-:Y:S04]  /*1d50*/  STS.U8 [R40+UR10+0x4000], R51 ;  /* 0x0040003328007988 */ /* 0x0103e8000800000a */
[----:B------:R1:W-:Y:S04]  /*1d60*/  STS.U8 [R40+UR10+0x400], R55 ;  /* 0x0004003728007988 */ /* 0x0003e8000800000a */
        /* <DEDUP_REMOVED lines=29> */
[----:B------:R1:W-:Y:S04]  /*1f40*/  STS.U8 [R41+UR10], R46 ;  /* 0x0000002e29007988 */ /* 0x0003e8000800000a */
[----:B------:R1:W-:Y:S04]  /*1f50*/  STS.U8 [R41+UR10+0x4000], R52 ;  /* 0x0040003429007988 */ /* 0x0003e8000800000a */
[----:B--2---:R1:W-:Y:S04]  /*1f60*/  STS.U8 [R41+UR10+0x400], R56 ;  /* 0x0004003829007988 */ /* 0x0043e8000800000a */
        /* <DEDUP_REMOVED lines=92> */
[----:B------:R1:W-:Y:S01]  /*2530*/  STS.U8 [R189+UR10+0x7c00], R140 ;  /* 0x007c008cbd007988 */ /* 0x0003e2000800000a */
[----:B------:R2:W-:Y:S06]  /*2540*/  MEMBAR.ALL.CTA ;  /* 0x0000000000007992 */ /* 0x0005ec0000008000 */
[----:B--2---:R-:W-:Y:S04]  /*2550*/  FENCE.VIEW.ASYNC.S ;  /* 0x00000000000073c6 */ /* 0x004fe80000000000 */
[----:B------:R-:W2:Y:S02]  /*2560*/  FENCE.VIEW.ASYNC.S ;  /* 0x00000000000073c6 */ /* 0x000ea40000000000 */
[----:B--2---:R1:W2:Y:S01]  /*2570*/  @!UP1 SYNCS.EXCH.64 URZ, [UR10+0xc000], UR4 ;  /* 0x00c000040aff95b2 */ /* 0x0042a20008000100 */
[----:B------:R-:W-:Y:S01]  /*2580*/  UISETP.NE.U32.AND UP0, UPT, UR8, URZ, UPT ;  /* 0x000000ff0800728c */ /* 0x000fe2000bf05070 */
[----:B------:R-:W-:Y:S01]  /*2590*/  LOP3.LUT R4, R132, 0xff, RZ, 0xc0, !PT ;  /* 0x000000ff84047812 */ /* 0x000fe200078ec0ff */
[----:B--2---:R-:W-:Y:S07]  /*25a0*/  BAR.SYNC.DEFER_BLOCKING 0x0 ;  /* 0x0000000000007b1d */ /* 0x004fee0000010000 */
[----:B-1----:R-:W-:Y:S05]  /*25b0*/  BRA.U UP0, `(.L_x_6) ;  /* 0x0000000100787547 */ /* 0x002fea000b800000 */
[----:B------:R-:W-:Y:S02]  /*25c0*/  UIADD3 UR4, UPT, UPT, UR10, 0x8000, URZ ;  /* 0x000080000a047890 */ /* 0x000fe4000fffe0ff */
[----:B------:R-:W-:Y:S02]  /*25d0*/  USHF.R.U32.HI UR5, URZ, 0x4, UR10 ;  /* 0x00000004ff057899 */ /* 0x000fe4000801160a */
[----:B------:R-:W-:Y:S02]  /*25e0*/  USHF.R.U32.HI UR4, URZ, 0x4, UR4 ;  /* 0x00000004ff047899 */ /* 0x000fe40008011604 */
[----:B------:R-:W-:Y:S02]  /*25f0*/  USGXT.U32 UR5, UR5, 0xe ;  /* 0x0000000e0505789a */ /* 0x000fe40008000000 */
[----:B------:R-:W-:Y:S02]  /*2600*/  USGXT.U32 UR6, UR4, 0xe ;  /* 0x0000000e0406789a */ /* 0x000fe40008000000 */
[----:B------:R-:W-:-:S02]  /*2610*/  UIADD3 UR22, UP1, UPT, UR5, 0x4000100, URZ ;  /* 0x0400010005167890 */ /* 0x000fc4000ff3e0ff */
[----:B------:R-:W-:Y:S01]  /*2620*/  UIADD3 UR24, UP0, UPT, UR6, 0x2, URZ ;  /* 0x0000000206187890 */ /* 0x000fe2000ff1e0ff */
[----:B------:R-:W-:Y:S01]  /*2630*/  UMOV UR4, URZ ;  /* 0x000000ff00047c82 */ /* 0x000fe20008000000 */
[----:B------:R-:W-:Y:S01]  /*2640*/  UMOV UR26, 0x0 ;  /* 0x00000000001a7882 */ /* 0x000fe20000000000 */
[----:B------:R-:W-:Y:S02]  /*2650*/  UIADD3.X UR23, UPT, UPT, UR4, 0x40004040, URZ, UP1, !UPT ;  /* 0x4000404004177890 */ /* 0x000fe40008ffe4ff */
[----:B------:R-:W-:Y:S02]  /*2660*/  UIADD3.X UR25, UPT, UPT, UR4, 0x40004040, URZ, UP0, !UPT ;  /* 0x4000404004197890 */ /* 0x000fe400087fe4ff */
[----:B------:R-:W-:Y:S02]  /*2670*/  ULOP3.LUT UR4, UR5, 0x4000000, URZ, 0xfc, !UPT ;  /* 0x0400000005047892 */ /* 0x000fe4000f8efcff */
[----:B------:R-:W-:Y:S02]  /*2680*/  UIADD3.64 UR14, UPT, UPT, UR22, 0x100, URZ ;  /* 0x00000100160e7897 */ /* 0x000fe4000fffe0ff */
[----:B------:R-:W-:-:S02]  /*2690*/  UIADD3.64 UR12, UPT, UPT, UR24, 0x2, URZ ;  /* 0x00000002180c7897 */ /* 0x000fc4000fffe0ff */
[----:B------:R-:W-:Y:S02]  /*26a0*/  UIADD3.64 UR18, UPT, UPT, UR22, 0x200, URZ ;  /* 0x0000020016127897 */ /* 0x000fe4000fffe0ff */
[----:B------:R-:W-:Y:S01]  /*26b0*/  UIADD3.64 UR16, UPT, UPT, UR24, 0x4, URZ ;  /* 0x0000000418107897 */ /* 0x000fe2000fffe0ff */
[----:B------:R-:W-:Y:S01]  /*26c0*/  UMOV UR27, 0x8410010 ;  /* 0x08410010001b7882 */ /* 0x000fe20000000000 */
[----:B------:R-:W-:Y:S01]  /*26d0*/  UMOV UR7, 0x40004040 ;  /* 0x4000404000077882 */ /* 0x000fe20000000000 */
[----:B------:R-:W-:Y:S01]  /*26e0*/  UMOV UR5, 0x40004040 ;  /* 0x4000404000057882 */ /* 0x000fe20000000000 */
[----:B------:R-:W-:Y:S01]  /*26f0*/  UMOV UR28, 0x0 ;  /* 0x00000000001c7882 */ /* 0x000fe20000000000 */
[----:B------:R-:W-:Y:S01]  /*2700*/  UMOV UR29, 0x8410010 ;  /* 0x08410010001d7882 */ /* 0x000fe20000000000 */
[----:B------:R-:W-:Y:S01]  /*2710*/  UMOV UR30, 0x0 ;  /* 0x00000000001e7882 */ /* 0x000fe20000000000 */
[----:B------:R-:W-:Y:S01]  /*2720*/  UMOV UR31, 0x8410010 ;  /* 0x08410010001f7882 */ /* 0x000fe20000000000 */
[----:B------:R1:W-:Y:S01]  /*2730*/  UTCQMMA gdesc[UR6], gdesc[UR4], tmem[UR11], tmem[UR26], idesc[UR27], !UPT ;  /* 0x00ff1a04060075ea */ /* 0x0003e2000f80030b */
[----:B------:R-:W-:Y:S01]  /*2740*/  UMOV UR32, 0x0 ;  /* 0x0000000000207882 */ /* 0x000fe20000000000 */
[----:B------:R-:W-:Y:S01]  /*2750*/  UMOV UR33, 0x8410010 ;  /* 0x0841001000217882 */ /* 0x000fe20000000000 */
[----:B------:R1:W-:Y:S01]  /*2760*/  UTCQMMA gdesc[UR24], gdesc[UR22], tmem[UR11], tmem[UR28], idesc[UR29], UPT ;  /* 0x00ff1c16180075ea */ /* 0x0003e2000b80030b */
[----:B------:R1:W-:Y:S01]  /*2770*/  UTCQMMA gdesc[UR12], gdesc[UR14], tmem[UR11], tmem[UR30], idesc[UR31], UPT ;  /* 0x00ff1e0e0c0075ea */ /* 0x0003e2000b80030b */
[----:B------:R1:W-:Y:S01]  /*2780*/  UTCQMMA gdesc[UR16], gdesc[UR18], tmem[UR11], tmem[UR32], idesc[UR33], UPT ;  /* 0x00ff2012100075ea */ /* 0x0003e2000b80030b */
[----:B------:R-:W-:Y:S01]  /*2790*/  NOP ;  /* 0x0000000000007918 */ /* 0x000fe20000000000 */
.L_x_6:
[----:B------:R-:W-:Y:S01]  /*27a0*/  ELECT P0, URZ, PT ;  /* 0x0000000000ff782f */ /* 0x000fe20003800000 */
[----:B------:R-:W-:Y:S01]  /*27b0*/  IMAD.SHL.U32 R134, R132, 0x10, RZ ;  /* 0x0000001084867824 */ /* 0x000fe200078e00ff */
[----:B-1----:R-:W-:Y:S02]  /*27c0*/  UIADD3 UR4, UPT, UPT, UR10, 0xc000, URZ ;  /* 0x0000c0000a047890 */ /* 0x002fe4000fffe0ff */
[----:B------:R-:W-:Y:S01]  /*27d0*/  ISETP.LT.U32.AND P0, PT, R4, 0x20, P0 ;  /* 0x000000200400780c */ /* 0x000fe20000701070 */
[----:B------:R-:W-:-:S12]  /*27e0*/  UMOV UR5, URZ ;  /* 0x000000ff00057c82 */ /* 0x000fd80008000000 */
[----:B------:R-:W-:Y:S01]  /*27f0*/  VOTEU.ANY UP0, P0 ;  /* 0x0000000000ff7886 */ /* 0x000fe20000000100 */
[----:B------:R-:W-:-:S04]  /*2800*/  VOTEU.ANY UP1, P0 ;  /* 0x0000000000ff7886 */ /* 0x000fc80000020100 */
[----:B------:R-:W-:Y:S01]  /*2810*/  @UP0 UMOV UR6, UR4 ;  /* 0x0000000400060c82 */ /* 0x000fe20008000000 */
[----:B------:R-:W-:Y:S01]  /*2820*/  USHF.L.U32 UR4, UR8, 0x15, URZ ;  /* 0x0000001508047899 */ /* 0x000fe200080006ff */
[----:B------:R1:W-:Y:S01]  /*2830*/  @UP1 UTCBAR [UR6], URZ ;  /* 0x000000ff060013e9 */ /* 0x0003e200080000ff */
[----:B------:R-:W-:Y:S01]  /*2840*/  BAR.SYNC.DEFER_BLOCKING 0x0 ;  /* 0x0000000000007b1d */ /* 0x000fe20000010000 */
[----:B------:R-:W-:Y:S02]  /*2850*/  USHF.L.U32 UR5, UR8, 0x5, URZ ;  /* 0x0000000508057899 */ /* 0x000fe400080006ff */
[----:B------:R-:W-:Y:S02]  /*2860*/  ULOP3.LUT UR4, UR4, 0x600000, URZ, 0xc0, !UPT ;  /* 0x0060000004047892 */ /* 0x000fe4000f8ec0ff */
[----:B------:R-:W-:-:S04]  /*2870*/  ULOP3.LUT UR5, UR5, 0x80, URZ, 0xc0, !UPT ;  /* 0x0000008005057892 */ /* 0x000fc8000f8ec0ff */
[----:B------:R-:W-:Y:S01]  /*2880*/  UIADD3 UR4, UPT, UPT, UR5, UR4, UR11 ;  /* 0x0000000405047290 */ /* 0x000fe2000fffe00b */
[----:B------:R-:W2:Y:S02]  /*2890*/  SYNCS.PHASECHK.TRANS64.TRYWAIT P0, [UR10+0xc000], RZ ;  /* 0x00c000ffff0075a7 */ /* 0x000ea4000800110a */
[----:B-12---:R-:W-:Y:S09]  /*28a0*/  @!P0 BRA `(.L_x_7) ;  /* 0x0000001400288947 */ /* 0x006ff20003800000 */
.L_x_11:
[----:B------:R-:W-:Y:S01]  /*28b0*/  BAR.SYNC.DEFER_BLOCKING 0x0 ;  /* 0x0000000000007b1d */ /* 0x000fe20000010000 */
[C---:B------:R-:W-:Y:S01]  /*28c0*/  LOP3.LUT R135, R132.reuse, 0x7, RZ, 0xc0, !PT ;  /* 0x0000000784877812 */ /* 0x040fe200078ec0ff */
[----:B------:R-:W-:Y:S01]  /*28d0*/  IMAD.SHL.U32 R136, R132, 0x100, RZ ;  /* 0x0000010084887824 */ /* 0x000fe200078e00ff */
[----:B------:R-:W-:Y:S01]  /*28e0*/  LOP3.LUT R134, R134, 0xff0, RZ, 0xc0, !PT ;  /* 0x00000ff086867812 */ /* 0x000fe200078ec0ff */
[----:B------:R-:W-:-:S03]  /*28f0*/  IMAD.SHL.U32 R132, R132, 0x8, RZ ;  /* 0x0000000884847824 */ /* 0x000fc600078e00ff */
[----:B------:R-:W-:Y:S01]  /*2900*/  LOP3.LUT R136, R136, 0x800, RZ, 0xc0, !PT ;  /* 0x0000080088887812 */ /* 0x000fe200078ec0ff */
[----:B------:R-:W1:Y:S01]  /*2910*/  LDTM.x128 R4, tmem[UR4] ;  /* 0x00000004000479ee */ /* 0x000e6200083c0000 */
[----:B------:R-:W-:Y:S02]  /*2920*/  IMAD R167, R135, 0x1000, R134 ;  /* 0x0000100087a77824 */ /* 0x000fe400078e0286 */
[----:B------:R-:W-:Y:S01]  /*2930*/  IMAD R134, R0, 0x8, R135 ;  /* 0x0000000800867824 */ /* 0x000fe200078e0287 */
[----:B------:R-:W-:Y:S02]  /*2940*/  LOP3.LUT R135, R132, 0x80, RZ, 0xc0, !PT ;  /* 0x0000008084877812 */ /* 0x000fe400078ec0ff */
[C---:B------:R-:W-:Y:S01]  /*2950*/  LOP3.LUT R180, R167.reuse, 0x10, RZ, 0x3c, !PT ;  /* 0x00000010a7b47812 */ /* 0x040fe200078e3cff */
[----:B------:R-:W-:Y:S01]  /*2960*/  IMAD.SHL.U32 R132, R134, 0x10, RZ ;  /* 0x0000001086847824 */ /* 0x000fe200078e00ff */
[C---:B------:R-:W-:Y:S02]  /*2970*/  LOP3.LUT R181, R167.reuse, 0x20, RZ, 0x3c, !PT ;  /* 0x00000020a7b57812 */ /* 0x040fe400078e3cff */
[----:B------:R-:W-:-:S02]  /*2980*/  LOP3.LUT R182, R167, 0x30, RZ, 0x3c, !PT ;  /* 0x00000030a7b67812 */ /* 0x000fc400078e3cff */
[C---:B------:R-:W-:Y:S02]  /*2990*/  LOP3.LUT R183, R167.reuse, 0x40, RZ, 0x3c, !PT ;  /* 0x00000040a7b77812 */ /* 0x040fe400078e3cff */
[C---:B------:R-:W-:Y:S01]  /*29a0*/  LOP3.LUT R184, R167.reuse, 0x50, RZ, 0x3c, !PT ;  /* 0x00000050a7b87812 */ /* 0x040fe200078e3cff */
[----:B------:R-:W1:Y:S01]  /*29b0*/  @!P2 SYNCS.CCTL.IV [UR10+0xc000] ;  /* 0x00c00000ff00a9b1 */ /* 0x000e62000800000a */
[----:B------:R-:W-:Y:S01]  /*29c0*/  NOP ;  /* 0x0000000000007918 */ /* 0x000fe20000000000 */
[C---:B------:R-:W-:Y:S02]  /*29d0*/  LOP3.LUT R185, R167.reuse, 0x60, RZ, 0x3c, !PT ;  /* 0x00000060a7b97812 */ /* 0x040fe400078e3cff */
[----:B------:R-:W-:Y:S02]  /*29e0*/  LOP3.LUT R186, R167, 0x70, RZ, 0x3c, !PT ;  /* 0x00000070a7ba7812 */ /* 0x000fe400078e3cff */
[----:B------:R-:W-:Y:S01]  /*29f0*/  IADD3 R135, PT, PT, R135, UR10, R136 ;  /* 0x0000000a87877c10 */ /* 0x000fe2000fffe088 */
[----:B-1----:R-:W-:Y:S01]  /*2a00*/  STS.128 [R167+UR10], R4 ;  /* 0x00000004a7007988 */ /* 0x002fe20008000c0a */
[----:B------:R-:W-:-:S03]  /*2a10*/  LOP3.LUT R132, R132, R133, RZ, 0x3c, !PT ;  /* 0x0000008584847212 */ /* 0x000fc600078e3cff */
[----:B------:R-:W-:Y:S02]  /*2a20*/  STS.128 [R180+UR10], R8 ;  /* 0x00000008b4007988 */ /* 0x000fe40008000c0a */
[----:B------:R-:W-:Y:S02]  /*2a30*/  IMAD.IADD R166, R132, 0x1, R135 ;  /* 0x0000000184a67824 */ /* 0x000fe400078e0287 */
[----:B------:R-:W-:Y:S04]  /*2a40*/  STS.128 [R181+UR10], R12 ;  /* 0x0000000cb5007988 */ /* 0x000fe80008000c0a */
[----:B------:R-:W-:Y:S04]  /*2a50*/  STS.128 [R182+UR10], R16 ;  /* 0x00000010b6007988 */ /* 0x000fe80008000c0a */
[----:B------:R-:W-:Y:S04]  /*2a60*/  STS.128 [R183+UR10], R20 ;  /* 0x00000014b7007988 */ /* 0x000fe80008000c0a */
[----:B------:R-:W-:Y:S04]  /*2a70*/  STS.128 [R184+UR10], R24 ;  /* 0x00000018b8007988 */ /* 0x000fe80008000c0a */
[----:B------:R-:W-:Y:S04]  /*2a80*/  STS.128 [R185+UR10], R28 ;  /* 0x0000001cb9007988 */ /* 0x000fe80008000c0a */
[----:B------:R-:W-:Y:S01]  /*2a90*/  STS.128 [R186+UR10], R32 ;  /* 0x00000020ba007988 */ /* 0x000fe20008000c0a */
[----:B------:R-:W-:Y:S06]  /*2aa0*/  BAR.SYNC.DEFER_BLOCKING 0x0 ;  /* 0x0000000000007b1d */ /* 0x000fec0000010000 */
[----:B------:R-:W1:Y:S04]  /*2ab0*/  LDSM.16.M88.4 R148, [R166] ;  /* 0x00000000a694783b */ /* 0x000e680000000200 */
[----:B------:R-:W-:Y:S04]  /*2ac0*/  LDSM.16.M88.4 R144, [R166+0x100] ;  /* 0x00010000a690783b */ /* 0x000fe80000000200 */
[----:B------:R-:W-:Y:S04]  /*2ad0*/  LDSM.16.M88.4 R140, [R166+0x200] ;  /* 0x00020000a68c783b */ /* 0x000fe80000000200 */
[----:B------:R-:W-:Y:S04]  /*2ae0*/  LDSM.16.M88.4 R136, [R166+0x300] ;  /* 0x00030000a688783b */ /* 0x000fe80000000200 */
[----:B------:R-:W-:Y:S04]  /*2af0*/  LDSM.16.M88.4 R132, [R166+0x400] ;  /* 0x00040000a684783b */ /* 0x000fe80000000200 */
[----:B------:R-:W-:Y:S04]  /*2b00*/  LDSM.16.M88.4 R12, [R166+0x500] ;  /* 0x00050000a60c783b */ /* 0x000fe80000000200 */
[----:B------:R-:W-:Y:S04]  /*2b10*/  LDSM.16.M88.4 R8, [R166+0x600] ;  /* 0x00060000a608783b */ /* 0x000fe80000000200 */
[----:B------:R-:W-:Y:S01]  /*2b20*/  LDSM.16.M88.4 R4, [R166+0x700] ;  /* 0x00070000a604783b */ /* 0x000fe20000000200 */
[----:B------:R-:W-:Y:S06]  /*2b30*/  BAR.SYNC.DEFER_BLOCKING 0x0 ;  /* 0x0000000000007b1d */ /* 0x000fec0000010000 */
[----:B------:R-:W-:Y:S04]  /*2b40*/  STS.128 [R167+UR10], R36 ;  /* 0x00000024a7007988 */ /* 0x000fe80008000c0a */
[----:B------:R-:W-:Y:S04]  /*2b50*/  STS.128 [R180+UR10], R40 ;  /* 0x00000028b4007988 */ /* 0x000fe80008000c0a */
[----:B------:R-:W-:Y:S04]  /*2b60*/  STS.128 [R181+UR10], R44 ;  /* 0x0000002cb5007988 */ /* 0x000fe80008000c0a */
[----:B------:R-:W-:Y:S04]  /*2b70*/  STS.128 [R182+UR10], R48 ;  /* 0x00000030b6007988 */ /* 0x000fe80008000c0a */
[----:B------:R-:W-:Y:S04]  /*2b80*/  STS.128 [R183+UR10], R52 ;  /* 0x00000034b7007988 */ /* 0x000fe80008000c0a */
[----:B------:R-:W-:Y:S04]  /*2b90*/  STS.128 [R184+UR10], R56 ;  /* 0x00000038b8007988 */ /* 0x000fe80008000c0a */
[----:B------:R-:W-:Y:S04]  /*2ba0*/  STS.128 [R185+UR10], R60 ;  /* 0x0000003cb9007988 */ /* 0x000fe80008000c0a */
[----:B------:R-:W-:Y:S01]  /*2bb0*/  STS.128 [R186+UR10], R64 ;  /* 0x00000040ba007988 */ /* 0x000fe20008000c0a */
[----:B------:R-:W-:Y:S06]  /*2bc0*/  BAR.SYNC.DEFER_BLOCKING 0x0 ;  /* 0x0000000000007b1d */ /* 0x000fec0000010000 */
[----:B------:R-:W2:Y:S04]  /*2bd0*/  LDSM.16.M88.4 R172, [R166] ;  /* 0x00000000a6ac783b */ /* 0x000ea80000000200 */
        /* <DEDUP_REMOVED lines=8> */
[----:B------:R3:W-:Y:S04]  /*2c60*/  STS.128 [R167+UR10], R68 ;  /* 0x00000044a7007988 */ /* 0x0007e80008000c0a */
[----:B------:R4:W-:Y:S04]  /*2c70*/  STS.128 [R180+UR10], R72 ;  /* 0x00000048b4007988 */ /* 0x0009e80008000c0a */
[----:B------:R-:W-:Y:S04]  /*2c80*/  STS.128 [R181+UR10], R76 ;  /* 0x0000004cb5007988 */ /* 0x000fe80008000c0a */
[----:B------:R-:W-:Y:S04]  /*2c90*/  STS.128 [R182+UR10], R80 ;  /* 0x00000050b6007988 */ /* 0x000fe80008000c0a */
[----:B------:R-:W-:Y:S01]  /*2ca0*/  STS.128 [R183+UR10], R84 ;  /* 0x00000054b7007988 */ /* 0x000fe20008000c0a */
[----:B---3--:R-:W3:Y:S03]  /*2cb0*/  LDC.64 R68, c[0x0][0x390] ;  /* 0x0000e400ff447b82 */ /* 0x008ee60000000a00 */
[----:B------:R-:W-:Y:S04]  /*2cc0*/  STS.128 [R184+UR10], R88 ;  /* 0x00000058b8007988 */ /* 0x000fe80008000c0a */
[----:B------:R5:W-:Y:S01]  /*2cd0*/  STS.128 [R185+UR10], R92 ;  /* 0x0000005cb9007988 */ /* 0x000be20008000c0a */
[----:B------:R-:W0:Y:S03]  /*2ce0*/  LDC.64 R70, c[0x0][0x390] ;  /* 0x0000e400ff467b82 */ /* 0x000e260000000a00 */
[----:B------:R-:W-:Y:S05]  /*2cf0*/  STS.128 [R186+UR10], R96 ;  /* 0x00000060ba007988 */ /* 0x000fea0008000c0a */
[----:B------:R-:W-:Y:S08]  /*2d00*/  BAR.SYNC.DEFER_BLOCKING 0x0 ;  /* 0x0000000000007b1d */ /* 0x000ff00000010000 */
[----:B----4-:R-:W4:Y:S01]  /*2d10*/  LDC.64 R72, c[0x0][0x390] ;  /* 0x0000e400ff487b82 */ /* 0x010f220000000a00 */
[----:B-----5:R-:W-:-:S02]  /*2d20*/  IMAD.SHL.U32 R93, R2, 0x4, RZ ;  /* 0x00000004025d7824 */ /* 0x020fc400078e00ff */
[----:B---3--:R-:W-:-:S05]  /*2d30*/  IMAD.WIDE.U32 R68, R0, 0x20, R68 ;  /* 0x0000002000447825 */ /* 0x008fca00078e0044 */
[----:B------:R-:W3:Y:S01]  /*2d40*/  LDC.64 R74, c[0x0][0x390] ;  /* 0x0000e400ff4a7b82 */ /* 0x000ee20000000a00 */
[----:B------:R-:W-:Y:S01]  /*2d50*/  IADD3 R68, P0, PT, R68, R93, RZ ;  /* 0x0000005d44447210 */ /* 0x000fe20007f1e0ff */
[----:B0-----:R-:W-:-:S04]  /*2d60*/  IMAD.WIDE.U32 R2, R3, 0x400, R70 ;  /* 0x0000040003027825 */ /* 0x001fc800078e0046 */
[----:B------:R-:W-:Y:S01]  /*2d70*/  IMAD.X R69, RZ, RZ, R69, P0 ;  /* 0x000000ffff457224 */ /* 0x000fe200000e0645 */
[----:B------:R-:W-:Y:S01]  /*2d80*/  IADD3 R70, P0, PT, R2, R93, RZ ;  /* 0x0000005d02467210 */ /* 0x000fe20007f1e0ff */
[----:B------:R-:W0:Y:S01]  /*2d90*/  LDC.64 R76, c[0x0][0x390] ;  /* 0x0000e400ff4c7b82 */ /* 0x000e220000000a00 */
[----:B------:R-:W5:Y:S03]  /*2da0*/  LDSM.16.M88.4 R176, [R166] ;  /* 0x00000000a6b0783b */ /* 0x000f660000000200 */
[----:B------:R-:W-:Y:S01]  /*2db0*/  IMAD.X R71, RZ, RZ, R3, P0 ;  /* 0x000000ffff477224 */ /* 0x000fe200000e0603 */
[----:B------:R-:W-:Y:S01]  /*2dc0*/  LDSM.16.M88.4 R64, [R166+0x100] ;  /* 0x00010000a640783b */ /* 0x000fe20000000200 */
[----:B----4-:R-:W-:-:S03]  /*2dd0*/  IMAD.WIDE.U32 R2, R152, 0x400, R72 ;  /* 0x0000040098027825 */ /* 0x010fc600078e0048 */
[----:B------:R-:W-:Y:S01]  /*2de0*/  LDSM.16.M88.4 R60, [R166+0x200] ;  /* 0x00020000a63c783b */ /* 0x000fe20000000200 */
[----:B------:R-:W-:-:S03]  /*2df0*/  IADD3 R72, P0, PT, R2, R93, RZ ;  /* 0x0000005d02487210 */ /* 0x000fc60007f1e0ff */
[----:B------:R-:W-:Y:S04]  /*2e00*/  LDSM.16.M88.4 R56, [R166+0x300] ;  /* 0x00030000a638783b */ /* 0x000fe80000000200 */
[----:B------:R-:W-:Y:S01]  /*2e10*/  LDSM.16.M88.4 R52, [R166+0x400] ;  /* 0x00040000a634783b */ /* 0x000fe20000000200 */
[----:B------:R-:W-:Y:S02]  /*2e20*/  IMAD.X R73, RZ, RZ, R3, P0 ;  /* 0x000000ffff497224 */ /* 0x000fe400000e0603 */
[----:B---3--:R-:W-:Y:S01]  /*2e30*/  IMAD.WIDE.U32 R2, R153, 0x400, R74 ;  /* 0x0000040099027825 */ /* 0x008fe200078e004a */
[----:B------:R-:W-:Y:S01]  /*2e40*/  LDSM.16.M88.4 R48, [R166+0x500] ;  /* 0x00050000a630783b */ /* 0x000fe20000000200 */
[----:B------:R-:W3:Y:S03]  /*2e50*/  LDC.64 R74, c[0x0][0x390] ;  /* 0x0000e400ff4a7b82 */ /* 0x000ee60000000a00 */
        /* <DEDUP_REMOVED lines=12> */
[----:B------:R-:W4:Y:S04]  /*2f20*/  LDSM.16.M88.4 R80, [R166] ;  /* 0x00000000a650783b */ /* 0x000f280000000200 */
[----:B------:R-:W0:Y:S04]  /*2f30*/  LDSM.16.M88.4 R84, [R166+0x100] ;  /* 0x00010000a654783b */ /* 0x000e280000000200 */
[----:B-1----:R-:W-:Y:S04]  /*2f40*/  STG.E desc[UR20][R68.64], R148 ;  /* 0x0000009444007986 */ /* 0x002fe8000c101914 */
[----:B--2---:R-:W-:Y:S04]  /*2f50*/  STG.E desc[UR20][R68.64+0x80], R172 ;  /* 0x000080ac44007986 */ /* 0x004fe8000c101914 */
[----:B-----5:R-:W-:Y:S04]  /*2f60*/  STG.E desc[UR20][R68.64+0x100], R176 ;  /* 0x000100b044007986 */ /* 0x020fe8000c101914 */
[----:B------:R-:W-:Y:S04]  /*2f70*/  STG.E desc[UR20][R68.64+0x200], R149 ;  /* 0x0002009544007986 */ /* 0x000fe8000c101914 */
[----:B------:R-:W-:Y:S04]  /*2f80*/  STG.E desc[UR20][R68.64+0x280], R173 ;  /* 0x000280ad44007986 */ /* 0x000fe8000c101914 */
[----:B------:R-:W-:Y:S04]  /*2f90*/  STG.E desc[UR20][R68.64+0x300], R177 ;  /* 0x000300b144007986 */ /* 0x000fe8000c101914 */
[----:B------:R-:W1:Y:S04]  /*2fa0*/  LDSM.16.M88.4 R88, [R166+0x200] ;  /* 0x00020000a658783b */ /* 0x000e680000000200 */
[----:B----4-:R-:W-:Y:S04]  /*2fb0*/  STG.E desc[UR20][R68.64+0x180], R80 ;  /* 0x0001805044007986 */ /* 0x010fe8000c101914 */
[----:B------:R2:W-:Y:S04]  /*2fc0*/  STG.E desc[UR20][R68.64+0x380], R81 ;  /* 0x0003805144007986 */ /* 0x0005e8000c101914 */
[----:B------:R-:W-:Y:S04]  /*2fd0*/  STG.E desc[UR20][R70.64], R150 ;  /* 0x0000009646007986 */ /* 0x000fe8000c101914 */
[----:B------:R-:W-:Y:S01]  /*2fe0*/  STG.E desc[UR20][R70.64+0x80], R174 ;  /* 0x000080ae46007986 */ /* 0x000fe2000c101914 */
[----:B--2---:R-:W-:-:S03]  /*2ff0*/  IADD3 R68, P0, PT, R2, R93, RZ ;  /* 0x0000005d02447210 */ /* 0x004fc60007f1e0ff */
[----:B------:R-:W-:Y:S02]  /*3000*/  STG.E desc[UR20][R70.64+0x100], R178 ;  /* 0x000100b246007986 */ /* 0x000fe4000c101914 */
[----:B------:R-:W-:Y:S02]  /*3010*/  IMAD.X R69, RZ, RZ, R3, P0 ;  /* 0x000000ffff457224 */ /* 0x000fe400000e0603 */
[----:B------:R-:W-:Y:S01]  /*3020*/  STG.E desc[UR20][R70.64+0x180], R82 ;  /* 0x0001805246007986 */ /* 0x000fe2000c101914 */
[----:B0-----:R-:W-:Y:S02]  /*3030*/  IMAD.WIDE.U32 R2, R154, 0x400, R76 ;  /* 0x000004009a027825 */ /* 0x001fe400078e004c */
[----:B------:R-:W0:Y:S01]  /*3040*/  LDC.64 R76, c[0x0][0x390] ;  /* 0x0000e400ff4c7b82 */ /* 0x000e220000000a00 */
[----:B------:R-:W-:Y:S04]  /*3050*/  STG.E desc[UR20][R70.64+0x200], R151 ;  /* 0x0002009746007986 */ /* 0x000fe8000c101914 */
[----:B------:R-:W-:Y:S04]  /*3060*/  STG.E desc[UR20][R70.64+0x280], R175 ;  /* 0x000280af46007986 */ /* 0x000fe8000c101914 */
[----:B------:R-:W-:Y:S04]  /*3070*/  STG.E desc[UR20][R70.64+0x300], R179 ;  /* 0x000300b346007986 */ /* 0x000fe8000c101914 */
[----:B------:R2:W-:Y:S04]  /*3080*/  STG.E desc[UR20][R70.64+0x380], R83 ;  /* 0x0003805346007986 */ /* 0x0005e8000c101914 */
[----:B------:R-:W-:Y:S04]  /*3090*/  STG.E desc[UR20][R72.64], R144 ;  /* 0x0000009048007986 */ /* 0x000fe8000c101914 */
[----:B------:R-:W-:Y:S01]  /*30a0*/  STG.E desc[UR20][R72.64+0x80], R168 ;  /* 0x000080a848007986 */ /* 0x000fe2000c101914 */
[----:B--2---:R-:W-:-:S03]  /*30b0*/  IADD3 R70, P0, PT, R2, R93, RZ ;  /* 0x0000005d02467210 */ /* 0x004fc60007f1e0ff */
[----:B------:R2:W-:Y:S04]  /*30c0*/  STG.E desc[UR20][R72.64+0x100], R64 ;  /* 0x0001004048007986 */ /* 0x0005e8000c101914 */
[----:B------:R-:W-:Y:S01]  /*30d0*/  STG.E desc[UR20][R72.64+0x200], R145 ;  /* 0x0002009148007986 */ /* 0x000fe2000c101914 */
[----:B------:R-:W-:Y:S02]  /*30e0*/  IMAD.X R71, RZ, RZ, R3, P0 ;  /* 0x000000ffff477224 */ /* 0x000fe400000e0603 */
[----:B---3--:R-:W-:Y:S01]  /*30f0*/  IMAD.WIDE.U32 R2, R155, 0x400, R74 ;  /* 0x000004009b027825 */ /* 0x008fe200078e004a */
[----:B------:R-:W-:Y:S04]  /*3100*/  STG.E desc[UR20][R72.64+0x280], R169 ;  /* 0x000280a948007986 */ /* 0x000fe8000c101914 */
[----:B------:R3:W-:Y:S01]  /*3110*/  STG.E desc[UR20][R72.64+0x300], R65 ;  /* 0x0003004148007986 */ /* 0x0007e2000c101914 */
[----:B--2---:R-:W-:-:S03]  /*3120*/  IADD3 R64, P0, PT, R2, R93, RZ ;  /* 0x0000005d02407210 */ /* 0x004fc60007f1e0ff */
[----:B------:R-:W-:Y:S04]  /*3130*/  STG.E desc[UR20][R72.64+0x180], R84 ;  /* 0x0001805448007986 */ /* 0x000fe8000c101914 */
[----:B------:R2:W-:Y:S04]  /*3140*/  STG.E desc[UR20][R72.64+0x380], R85 ;  /* 0x0003805548007986 */ /* 0x0005e8000c101914 */
[----:B------:R-:W-:Y:S01]  /*3150*/  STG.E desc[UR20][R68.64], R146 ;  /* 0x0000009244007986 */ /* 0x000fe2000c101914 */
[----:B---3--:R-:W-:Y:S02]  /*3160*/  IMAD.X R65, RZ, RZ, R3, P0 ;  /* 0x000000ffff417224 */ /* 0x008fe400000e0603 */
[----:B0-----:R-:W-:Y:S01]  /*3170*/  IMAD.WIDE.U32 R2, R156, 0x400, R76 ;  /* 0x000004009c027825 */ /* 0x001fe200078e004c */
[----:B------:R-:W-:Y:S01]  /*3180*/  STG.E desc[UR20][R68.64+0x80], R170 ;  /* 0x000080aa44007986 */ /* 0x000fe2000c101914 */
[----:B--2---:R-:W0:Y:S03]  /*3190*/  LDC.64 R72, c[0x0][0x390] ;  /* 0x0000e400ff487b82 */ /* 0x004e260000000a00 */
[----:B------:R2:W-:Y:S04]  /*31a0*/  STG.E desc[UR20][R68.64+0x100], R66 ;  /* 0x0001004244007986 */ /* 0x0005e8000c101914 */
[----:B------:R-:W-:Y:S04]  /*31b0*/  STG.E desc[UR20][R68.64+0x180], R86 ;  /* 0x0001805644007986 */ /* 0x000fe8000c101914 */
[----:B------:R-:W-:Y:S04]  /*31c0*/  STG.E desc[UR20][R68.64+0x200], R147 ;  /* 0x0002009344007986 */ /* 0x000fe8000c101914 */
[----:B------:R-:W-:Y:S01]  /*31d0*/  STG.E desc[UR20][R68.64+0x280], R171 ;  /* 0x000280ab44007986 */ /* 0x000fe2000c101914 */
[----:B--2---:R-:W-:-:S03]  /*31e0*/  IADD3 R66, P0, PT, R2, R93, RZ ;  /* 0x0000005d02427210 */ /* 0x004fc60007f1e0ff */
[----:B------:R2:W-:Y:S04]  /*31f0*/  STG.E desc[UR20][R68.64+0x300], R67 ;  /* 0x0003004344007986 */ /* 0x0005e8000c101914 */
[----:B------:R3:W-:Y:S04]  /*3200*/  STG.E desc[UR20][R68.64+0x380], R87 ;  /* 0x0003805744007986 */ /* 0x0007e8000c101914 */
[----:B------:R-:W4:Y:S04]  /*3210*/  LDSM.16.M88.4 R80, [R166+0x300] ;  /* 0x00030000a650783b */ /* 0x000f280000000200 */
[----:B------:R-:W-:Y:S01]  /*3220*/  STG.E desc[UR20][R70.64+0x100], R60 ;  /* 0x0001003c46007986 */ /* 0x000fe2000c101914 */
[----:B--2---:R-:W-:-:S02]  /*3230*/  IMAD.X R67, RZ, RZ, R3, P0 ;  /* 0x000000ffff437224 */ /* 0x004fc400000e0603 */
[----:B0-----:R-:W-:Y:S01]  /*3240*/  IMAD.WIDE.U32 R2, R157, 0x400, R72 ;  /* 0x000004009d027825 */ /* 0x001fe200078e0048 */
[----:B---3--:R-:W0:Y:S01]  /*3250*/  LDC.64 R68, c[0x0][0x390] ;  /* 0x0000e400ff447b82 */ /* 0x008e220000000a00 */
[----:B------:R2:W-:Y:S04]  /*3260*/  STG.E desc[UR20][R70.64+0x300], R61 ;  /* 0x0003003d46007986 */ /* 0x0005e8000c101914 */
[----:B------:R-:W3:Y:S04]  /*3270*/  LDSM.16.M88.4 R76, [R166+0x400] ;  /* 0x00040000a64c783b */ /* 0x000ee80000000200 */
[----:B------:R5:W-:Y:S01]  /*3280*/  STG.E desc[UR20][R70.64+0x80], R36 ;  /* 0x0000802446007986 */ /* 0x000be2000c101914 */
[----:B--2---:R-:W2:Y:S03]  /*3290*/  LDC.64 R60, c[0x0][0x390] ;  /* 0x0000e400ff3c7b82 */ /* 0x004ea60000000a00 */
[----:B------:R-:W-:Y:S04]  /*32a0*/  STG.E desc[UR20][R70.64], R140 ;  /* 0x0000008c46007986 */ /* 0x000fe8000c101914 */
[----:B------:R-:W-:Y:S01]  /*32b0*/  STG.E desc[UR20][R70.64+0x200], R141 ;  /* 0x0002008d46007986 */ /* 0x000fe2000c101914 */
[----:B-----5:R-:W-:-:S03]  /*32c0*/  IADD3 R36, P0, PT, R2, R93, RZ ;  /* 0x0000005d02247210 */ /* 0x020fc60007f1e0ff */
[----:B------:R5:W-:Y:S04]  /*32d0*/  STG.E desc[UR20][R70.64+0x280], R37 ;  /* 0x0002802546007986 */ /* 0x000be8000c101914 */
[----:B-1----:R-:W-:Y:S04]  /*32e0*/  STG.E desc[UR20][R70.64+0x180], R88 ;  /* 0x0001805846007986 */ /* 0x002fe8000c101914 */
[----:B------:R-:W-:Y:S04]  /*32f0*/  STG.E desc[UR20][R70.64+0x380], R89 ;  /* 0x0003805946007986 */ /* 0x000fe8000c101914 */
[----:B------:R-:W-:Y:S01]  /*3300*/  STG.E desc[UR20][R64.64+0x100], R62 ;  /* 0x0001003e40007986 */ /* 0x000fe2000c101914 */
[----:B-----5:R-:W-:-:S02]  /*3310*/  IMAD.X R37, RZ, RZ, R3, P0 ;  /* 0x000000ffff257224 */ /* 0x020fc400000e0603 */
[----:B0-----:R-:W-:Y:S01]  /*3320*/  IMAD.WIDE.U32 R2, R158, 0x400, R68 ;  /* 0x000004009e027825 */ /* 0x001fe200078e0044 */
[----:B------:R0:W-:Y:S04]  /*3330*/  STG.E desc[UR20][R64.64+0x300], R63 ;  /* 0x0003003f40007986 */ /* 0x0001e8000c101914 */
[----:B------:R1:W-:Y:S04]  /*3340*/  STG.E desc[UR20][R64.64+0x80], R38 ;  /* 0x0000802640007986 */ /* 0x0003e8000c101914 */
[----:B------:R-:W-:Y:S01]  /*3350*/  STG.E desc[UR20][R64.64], R142 ;  /* 0x0000008e40007986 */ /* 0x000fe2000c101914 */
[----:B0-----:R-:W0:Y:S03]  /*3360*/  LDC.64 R62, c[0x0][0x390] ;  /* 0x0000e400ff3e7b82 */ /* 0x001e260000000a00 */
[----:B------:R-:W-:Y:S01]  /*3370*/  STG.E desc[UR20][R64.64+0x180], R90 ;  /* 0x0001805a40007986 */ /* 0x000fe2000c101914 */
[----:B-1----:R-:W-:-:S03]  /*3380*/  IADD3 R38, P0, PT, R2, R93, RZ ;  /* 0x0000005d02267210 */ /* 0x002fc60007f1e0ff */
[----:B------:R-:W-:Y:S04]  /*3390*/  STG.E desc[UR20][R64.64+0x200], R143 ;  /* 0x0002008f40007986 */ /* 0x000fe8000c101914 */
[----:B------:R1:W-:Y:S04]  /*33a0*/  STG.E desc[UR20][R64.64+0x280], R39 ;  /* 0x0002802740007986 */ /* 0x0003e8000c101914 */
[----:B------:R-:W-:Y:S04]  /*33b0*/  STG.E desc[UR20][R64.64+0x380], R91 ;  /* 0x0003805b40007986 */ /* 0x000fe8000c101914 */
[----:B------:R-:W-:Y:S04]  /*33c0*/  STG.E desc[UR20][R66.64+0x100], R56 ;  /* 0x0001003842007986 */ /* 0x000fe8000c101914 */
[----:B------:R5:W-:Y:S01]  /*33d0*/  STG.E desc[UR20][R66.64+0x300], R57 ;  /* 0x0003003942007986 */ /* 0x000be2000c101914 */
[----:B-1----:R-:W-:-:S02]  /*33e0*/  IMAD.X R39, RZ, RZ, R3, P0 ;  /* 0x000000ffff277224 */ /* 0x002fc400000e0603 */
[----:B--2---:R-:W-:Y:S01]  /*33f0*/  IMAD.WIDE.U32 R2, R159, 0x400, R60 ;  /* 0x000004009f027825 */ /* 0x004fe200078e003c */
[----:B------:R1:W-:Y:S04]  /*3400*/  STG.E desc[UR20][R66.64+0x80], R32 ;  /* 0x0000802042007986 */ /* 0x0003e8000c101914 */
[----:B------:R-:W-:Y:S01]  /*3410*/  STG.E desc[UR20][R66.64], R136 ;  /* 0x0000008842007986 */ /* 0x000fe2000c101914 */
[----:B-----5:R-:W2:Y:S03]  /*3420*/  LDC.64 R56, c[0x0][0x390] ;  /* 0x0000e400ff387b82 */ /* 0x020ea60000000a00 */
[----:B------:R-:W-:Y:S01]  /*3430*/  STG.E desc[UR20][R66.64+0x200], R137 ;  /* 0x0002008942007986 */ /* 0x000fe2000c101914 */
[----:B-1----:R-:W-:-:S03]  /*3440*/  IADD3 R32, P0, PT, R2, R93, RZ ;  /* 0x0000005d02207210 */ /* 0x002fc60007f1e0ff */
[----:B------:R1:W-:Y:S04]  /*3450*/  STG.E desc[UR20][R66.64+0x280], R33 ;  /* 0x0002802142007986 */ /* 0x0003e8000c101914 */
[----:B----4-:R-:W-:Y:S04]  /*3460*/  STG.E desc[UR20][R66.64+0x180], R80 ;  /* 0x0001805042007986 */ /* 0x010fe8000c101914 */
[----:B------:R-:W-:Y:S04]  /*3470*/  STG.E desc[UR20][R66.64+0x380], R81 ;  /* 0x0003805142007986 */ /* 0x000fe8000c101914 */
[----:B------:R-:W-:Y:S01]  /*3480*/  STG.E desc[UR20][R36.64], R138 ;  /* 0x0000008a24007986 */ /* 0x000fe2000c101914 */
[----:B-1----:R-:W-:-:S02]  /*3490*/  IMAD.X R33, RZ, RZ, R3, P0 ;  /* 0x000000ffff217224 */ /* 0x002fc400000e0603 */
[----:B0-----:R-:W-:Y:S01]  /*34a0*/  IMAD.WIDE.U32 R2, R160, 0x400, R62 ;  /* 0x00000400a0027825 */ /* 0x001fe200078e003e */
[----:B------:R0:W-:Y:S04]  /*34b0*/  STG.E desc[UR20][R36.64+0x80], R34 ;  /* 0x0000802224007986 */ /* 0x0001e8000c101914 */
[----:B------:R-:W-:Y:S04]  /*34c0*/  STG.E desc[UR20][R36.64+0x100], R58 ;  /* 0x0001003a24007986 */ /* 0x000fe8000c101914 */
[----:B------:R-:W-:Y:S04]  /*34d0*/  STG.E desc[UR20][R36.64+0x180], R82 ;  /* 0x0001805224007986 */ /* 0x000fe8000c101914 */
[----:B------:R-:W-:Y:S01]  /*34e0*/  STG.E desc[UR20][R36.64+0x200], R139 ;  /* 0x0002008b24007986 */ /* 0x000fe2000c101914 */
[----:B0-----:R-:W-:-:S03]  /*34f0*/  IADD3 R34, P0, PT, R2, R93, RZ ;  /* 0x0000005d02227210 */ /* 0x001fc60007f1e0ff */
[----:B------:R0:W-:Y:S04]  /*3500*/  STG.E desc[UR20][R36.64+0x280], R35 ;  /* 0x0002802324007986 */ /* 0x0001e8000c101914 */
[----:B------:R-:W-:Y:S04]  /*3510*/  STG.E desc[UR20][R36.64+0x300], R59 ;  /* 0x0003003b24007986 */ /* 0x000fe8000c101914 */
[----:B------:R1:W-:Y:S04]  /*3520*/  STG.E desc[UR20][R36.64+0x380], R83 ;  /* 0x0003805324007986 */ /* 0x0003e8000c101914 */
[----:B------:R-:W4:Y:S01]  /*3530*/  LDSM.16.M88.4 R64, [R166+0x500] ;  /* 0x00050000a640783b */ /* 0x000f220000000200 */
[----:B0-----:R-:W-:-:S02]  /*3540*/  IMAD.X R35, RZ, RZ, R3, P0 ;  /* 0x000000ffff237224 */ /* 0x001fc400000e0603 */
[----:B--2---:R-:W-:Y:S01]  /*3550*/  IMAD.WIDE.U32 R2, R161, 0x400, R56 ;  /* 0x00000400a1027825 */ /* 0x004fe200078e0038 */
[----:B------:R-:W-:Y:S01]  /*3560*/  STG.E desc[UR20][R38.64], R132 ;  /* 0x0000008426007986 */ /* 0x000fe2000c101914 */
[----:B-1----:R-:W0:Y:S03]  /*3570*/  LDC.64 R36, c[0x0][0x390] ;  /* 0x0000e400ff247b82 */ /* 0x002e260000000a00 */
[----:B------:R1:W-:Y:S04]  /*3580*/  STG.E desc[UR20][R38.64+0x80], R28 ;  /* 0x0000801c26007986 */ /* 0x0003e8000c101914 */
[----:B------:R-:W-:Y:S04]  /*3590*/  STG.E desc[UR20][R38.64+0x100], R52 ;  /* 0x0001003426007986 */ /* 0x000fe8000c101914 */
[----:B------:R-:W-:Y:S04]  /*35a0*/  STG.E desc[UR20][R38.64+0x200], R133 ;  /* 0x0002008526007986 */ /* 0x000fe8000c101914 */
[----:B------:R2:W-:Y:S01]  /*35b0*/  STG.E desc[UR20][R38.64+0x280], R29 ;  /* 0x0002801d26007986 */ /* 0x0005e2000c101914 */
[----:B-1----:R-:W-:-:S03]  /*35c0*/  IADD3 R28, P0, PT, R2, R93, RZ ;  /* 0x0000005d021c7210 */ /* 0x002fc60007f1e0ff */
[----:B------:R-:W-:Y:S04]  /*35d0*/  STG.E desc[UR20][R38.64+0x300], R53 ;  /* 0x0003003526007986 */ /* 0x000fe8000c101914 */
[----:B---3--:R-:W-:Y:S04]  /*35e0*/  STG.E desc[UR20][R38.64+0x180], R76 ;  /* 0x0001804c26007986 */ /* 0x008fe8000c101914 */
[----:B------:R1:W-:Y:S01]  /*35f0*/  STG.E desc[UR20][R38.64+0x380], R77 ;  /* 0x0003804d26007986 */ /* 0x0003e2000c101914 */
[----:B--2---:R-:W-:Y:S02]  /*3600*/  IMAD.X R29, RZ, RZ, R3, P0 ;  /* 0x000000ffff1d7224 */ /* 0x004fe400000e0603 */
[----:B0-----:R-:W-:Y:S01]  /*3610*/  IMAD.WIDE.U32 R2, R162, 0x400, R36 ;  /* 0x00000400a2027825 */ /* 0x001fe200078e0024 */
[----:B------:R-:W-:Y:S04]  /*3620*/  STG.E desc[UR20][R32.64+0x80], R30 ;  /* 0x0000801e20007986 */ /* 0x000fe8000c101914 */
[----:B------:R0:W-:Y:S01]  /*3630*/  STG.E desc[UR20][R32.64+0x280], R31 ;  /* 0x0002801f20007986 */ /* 0x0001e2000c101914 */
[----:B-1----:R-:W1:Y:S03]  /*3640*/  LDC.64 R38, c[0x0][0x390] ;  /* 0x0000e400ff267b82 */ /* 0x002e660000000a00 */
[----:B------:R-:W2:Y:S04]  /*3650*/  LDSM.16.M88.4 R60, [R166+0x600] ;  /* 0x00060000a63c783b */ /* 0x000ea80000000200 */
[----:B------:R-:W-:Y:S01]  /*3660*/  STG.E desc[UR20][R32.64+0x100], R54 ;  /* 0x0001003620007986 */ /* 0x000fe2000c101914 */
[----:B0-----:R-:W0:Y:S03]  /*3670*/  LDC.64 R30, c[0x0][0x390] ;  /* 0x0000e400ff1e7b82 */ /* 0x001e260000000a00 */
[----:B------:R-:W-:Y:S04]  /*3680*/  STG.E desc[UR20][R32.64+0x300], R55 ;  /* 0x0003003720007986 */ /* 0x000fe8000c101914 */
[----:B------:R-:W3:Y:S04]  /*3690*/  LDSM.16.M88.4 R52, [R166+0x700] ;  /* 0x00070000a634783b */ /* 0x000ee80000000200 */
[----:B------:R-:W-:Y:S04]  /*36a0*/  STG.E desc[UR20][R32.64], R134 ;  /* 0x0000008620007986 */ /* 0x000fe8000c101914 */
[----:B------:R-:W-:Y:S04]  /*36b0*/  STG.E desc[UR20][R32.64+0x180], R78 ;  /* 0x0001804e20007986 */ /* 0x000fe8000c101914 */
[----:B------:R-:W-:Y:S04]  /*36c0*/  STG.E desc[UR20][R32.64+0x200], R135 ;  /* 0x0002008720007986 */ /* 0x000fe8000c101914 */
[----:B------:R5:W-:Y:S04]  /*36d0*/  STG.E desc[UR20][R32.64+0x380], R79 ;  /* 0x0003804f20007986 */ /* 0x000be8000c101914 */
[----:B------:R1:W-:Y:S04]  /*36e0*/  STG.E desc[UR20][R34.64], R12 ;  /* 0x0000000c22007986 */ /* 0x0003e8000c101914 */
[----:B------:R2:W-:Y:S01]  /*36f0*/  STG.E desc[UR20][R34.64+0x200], R13 ;  /* 0x0002000d22007986 */ /* 0x0005e2000c101914 */
[----:B-----5:R-:W5:Y:S03]  /*3700*/  LDC.64 R32, c[0x0][0x390] ;  /* 0x0000e400ff207b82 */ /* 0x020f660000000a00 */
[----:B------:R0:W-:Y:S01]  /*3710*/  STG.E desc[UR20][R34.64+0x80], R24 ;  /* 0x0000801822007986 */ /* 0x0001e2000c101914 */
[----:B-1----:R-:W-:-:S03]  /*3720*/  IADD3 R12, P0, PT, R2, R93, RZ ;  /* 0x0000005d020c7210 */ /* 0x002fc60007f1e0ff */
[----:B------:R1:W-:Y:S02]  /*3730*/  STG.E desc[UR20][R34.64+0x280], R25 ;  /* 0x0002801922007986 */ /* 0x0003e4000c101914 */
[----:B--2---:R-:W-:Y:S02]  /*3740*/  IMAD.X R13, RZ, RZ, R3, P0 ;  /* 0x000000ffff0d7224 */ /* 0x004fe400000e0603 */
[----:B------:R-:W-:Y:S01]  /*3750*/  STG.E desc[UR20][R34.64+0x100], R48 ;  /* 0x0001003022007986 */ /* 0x000fe2000c101914 */
[----:B------:R-:W-:-:S03]  /*3760*/  IMAD.WIDE.U32 R2, R163, 0x400, R38 ;  /* 0x00000400a3027825 */ /* 0x000fc600078e0026 */
[----:B------:R-:W-:Y:S01]  /*3770*/  STG.E desc[UR20][R34.64+0x300], R49 ;  /* 0x0003003122007986 */ /* 0x000fe2000c101914 */
[----:B0-----:R-:W-:-:S03]  /*3780*/  IADD3 R24, P0, PT, R2, R93, RZ ;  /* 0x0000005d02187210 */ /* 0x001fc60007f1e0ff */
[----:B----4-:R-:W-:Y:S02]  /*3790*/  STG.E desc[UR20][R34.64+0x180], R64 ;  /* 0x0001804022007986 */ /* 0x010fe4000c101914 */
[----:B-1----:R-:W-:Y:S02]  /*37a0*/  IMAD.X R25, RZ, RZ, R3, P0 ;  /* 0x000000ffff197224 */ /* 0x002fe400000e0603 */
[----:B------:R-:W-:Y:S01]  /*37b0*/  STG.E desc[UR20][R34.64+0x380], R65 ;  /* 0x0003804122007986 */ /* 0x000fe2000c101914 */
[----:B------:R-:W-:-:S03]  /*37c0*/  IMAD.WIDE.U32 R2, R164, 0x400, R30 ;  /* 0x00000400a4027825 */ /* 0x000fc600078e001e */
[----:B------:R-:W-:Y:S01]  /*37d0*/  STG.E desc[UR20][R28.64], R14 ;  /* 0x0000000e1c007986 */ /* 0x000fe2000c101914 */
[----:B------:R-:W-:-:S03]  /*37e0*/  IADD3 R2, P0, PT, R2, R93, RZ ;  /* 0x0000005d02027210 */ /* 0x000fc60007f1e0ff */
[----:B------:R-:W-:Y:S02]  /*37f0*/  STG.E desc[UR20][R28.64+0x80], R26 ;  /* 0x0000801a1c007986 */ /* 0x000fe4000c101914 */
[----:B------:R-:W-:Y:S02]  /*3800*/  IMAD.X R3, RZ, RZ, R3, P0 ;  /* 0x000000ffff037224 */ /* 0x000fe400000e0603 */
[----:B------:R-:W-:Y:S04]  /*3810*/  STG.E desc[UR20][R28.64+0x100], R50 ;  /* 0x000100321c007986 */ /* 0x000fe8000c101914 */
[----:B------:R-:W-:Y:S04]  /*3820*/  STG.E desc[UR20][R28.64+0x180], R66 ;  /* 0x000180421c007986 */ /* 0x000fe8000c101914 */
[----:B------:R-:W-:Y:S04]  /*3830*/  STG.E desc[UR20][R28.64+0x200], R15 ;  /* 0x0002000f1c007986 */ /* 0x000fe8000c101914 */
[----:B------:R-:W-:Y:S04]  /*3840*/  STG.E desc[UR20][R28.64+0x280], R27 ;  /* 0x0002801b1c007986 */ /* 0x000fe8000c101914 */
[----:B------:R-:W-:Y:S04]  /*3850*/  STG.E desc[UR20][R28.64+0x300], R51 ;  /* 0x000300331c007986 */ /* 0x000fe8000c101914 */
[----:B------:R-:W-:Y:S04]  /*3860*/  STG.E desc[UR20][R28.64+0x380], R67 ;  /* 0x000380431c007986 */ /* 0x000fe8000c101914 */
[----:B------:R-:W-:Y:S04]  /*3870*/  STG.E desc[UR20][R12.64], R8 ;  /* 0x000000080c007986 */ /* 0x000fe8000c101914 */
[----:B------:R5:W-:Y:S04]  /*3880*/  STG.E desc[UR20][R12.64+0x200], R9 ;  /* 0x000200090c007986 */ /* 0x000be8000c101914 */
[----:B------:R0:W-:Y:S04]  /*3890*/  STG.E desc[UR20][R12.64+0x80], R20 ;  /* 0x000080140c007986 */ /* 0x0001e8000c101914 */
[----:B------:R0:W-:Y:S01]  /*38a0*/  STG.E desc[UR20][R12.64+0x100], R44 ;  /* 0x0001002c0c007986 */ /* 0x0001e2000c101914 */
[----:B-----5:R-:W-:-:S03]  /*38b0*/  IMAD.WIDE.U32 R8, R165, 0x400, R32 ;  /* 0x00000400a5087825 */ /* 0x020fc600078e0020 */
[----:B------:R0:W-:Y:S01]  /*38c0*/  STG.E desc[UR20][R12.64+0x280], R21 ;  /* 0x000280150c007986 */ /* 0x0001e2000c101914 */
[----:B------:R-:W-:-:S03]  /*38d0*/  IADD3 R8, P0, PT, R8, R93, RZ ;  /* 0x0000005d08087210 */ /* 0x000fc60007f1e0ff */
[----:B------:R0:W-:Y:S02]  /*38e0*/  STG.E desc[UR20][R12.64+0x300], R45 ;  /* 0x0003002d0c007986 */ /* 0x0001e4000c101914 */
[----:B------:R-:W-:Y:S02]  /*38f0*/  IMAD.X R9, RZ, RZ, R9, P0 ;  /* 0x000000ffff097224 */ /* 0x000fe400000e0609 */
[----:B------:R0:W-:Y:S04]  /*3900*/  STG.E desc[UR20][R12.64+0x180], R60 ;  /* 0x0001803c0c007986 */ /* 0x0001e8000c101914 */
        /* <DEDUP_REMOVED lines=15> */
[----:B---3--:R0:W-:Y:S04]  /*3a00*/  STG.E desc[UR20][R2.64+0x180], R52 ;  /* 0x0001803402007986 */ /* 0x0081e8000c101914 */
        /* <DEDUP_REMOVED lines=8> */
[----:B------:R0:W-:Y:S01]  /*3a90*/  STG.E desc[UR20][R8.64+0x380], R55 ;  /* 0x0003803708007986 */ /* 0x0001e2000c101914 */
[----:B------:R-:W-:Y:S06]  /*3aa0*/  BAR.SYNC.DEFER_BLOCKING 0x0 ;  /* 0x0000000000007b1d */ /* 0x000fec0000010000 */
[----:B------:R-:W-:Y:S05]  /*3ab0*/  @P1 BRA `(.L_x_8) ;  /* 0x00000000009c1947 */ /* 0x000fea0003800000 */
[----:B------:R-:W-:Y:S01]  /*3ac0*/  NOP ;  /* 0x0000000000007918 */ /* 0x000fe20000000000 */
[----:B------:R-:W-:Y:S01]  /*3ad0*/  UMOV UR4, 0x50 ;  /* 0x0000005000047882 */ /* 0x000fe20000000000 */
[----:B------:R-:W-:Y:S01]  /*3ae0*/  IMAD.U32 R0, RZ, RZ, UR11 ;  /* 0x0000000bff007e24 */ /* 0x000fe2000f8e00ff */
[----:B------:R-:W-:Y:S01]  /*3af0*/  ULEA UR9, UR9, UR4, 0x18 ;  /* 0x0000000409097291 */ /* 0x000fe2000f8ec0ff */
[----:B0-----:R-:W-:Y:S02]  /*3b00*/  IMAD.MOV.U32 R3, RZ, RZ, 0xff ;  /* 0x000000ffff037424 */ /* 0x001fe400078e00ff */
[----:B------:R-:W-:Y:S01]  /*3b10*/  IMAD.MOV.U32 R7, RZ, RZ, 0x1 ;  /* 0x00000001ff077424 */ /* 0x000fe200078e00ff */
[----:B------:R-:W-:-:S04]  /*3b20*/  LOP3.LUT R0, R0, 0xffff, RZ, 0xc0, !PT ;  /* 0x0000ffff00007812 */ /* 0x000fc800078ec0ff */
[----:B------:R-:W-:Y:S01]  /*3b30*/  SHF.R.U32.HI R0, RZ, 0x5, R0 ;  /* 0x00000005ff007819 */ /* 0x000fe20000011600 */
[----:B------:R-:W0:Y:S04]  /*3b40*/  LDS R5, [UR9] ;  /* 0x00000009ff057984 */ /* 0x000e280008000800 */
[----:B------:R-:W-:Y:S01]  /*3b50*/  VIADD R2, R0, 0x10 ;  /* 0x0000001000027836 */ /* 0x000fe20000000000 */
[----:B------:R-:W-:-:S04]  /*3b60*/  SHF.L.U32 R0, R3, R0, RZ ;  /* 0x0000000003007219 */ /* 0x000fc800000006ff */
[----:B------:R-:W-:-:S04]  /*3b70*/  SHF.L.U32 R3, R7, R2, RZ ;  /* 0x0000000207037219 */ /* 0x000fc800000006ff */
[----:B------:R-:W-:-:S04]  /*3b80*/  LOP3.LUT R0, R3, R0, RZ, 0xfc, !PT ;  /* 0x0000000003007212 */ /* 0x000fc800078efcff */
[C---:B------:R-:W-:Y:S02]  /*3b90*/  LOP3.LUT R2, R0.reuse, 0xffff, RZ, 0xc0, !PT ;  /* 0x0000ffff00027812 */ /* 0x040fe400078ec0ff */
[----:B0-----:R-:W-:-:S04]  /*3ba0*/  LOP3.LUT R3, R0, 0xffff, R5, 0x80, !PT ;  /* 0x0000ffff00037812 */ /* 0x001fc800078e8005 */
[----:B------:R-:W-:-:S13]  /*3bb0*/  ISETP.NE.AND P0, PT, R3, R2, PT ;  /* 0x000000020300720c */ /* 0x000fda0003f05270 */
[----:B------:R-:W-:Y:S05]  /*3bc0*/  @P0 BRA `(.L_x_9) ;  /* 0x0000000000500947 */ /* 0x000fea0003800000 */
[----:B------:R-:W-:Y:S02]  /*3bd0*/  SHF.R.U32.HI R5, RZ, 0x10, R5 ;  /* 0x00000010ff057819 */ /* 0x000fe40000011605 */
[----:B------:R-:W-:-:S04]  /*3be0*/  SHF.R.U32.HI R2, RZ, 0x10, R0 ;  /* 0x00000010ff027819 */ /* 0x000fc80000011600 */
[----:B------:R-:W-:-:S04]  /*3bf0*/  LOP3.LUT R5, R5, R2, RZ, 0xc0, !PT ;  /* 0x0000000205057212 */ /* 0x000fc800078ec0ff */
[----:B------:R-:W-:-:S13]  /*3c00*/  ISETP.NE.AND P0, PT, R5, R2, PT ;  /* 0x000000020500720c */ /* 0x000fda0003f05270 */
[----:B------:R-:W-:Y:S05]  /*3c10*/  @P0 BRA `(.L_x_10) ;  /* 0x0000000000300947 */ /* 0x000fea0003800000 */
[----:B------:R-:W-:Y:S01]  /*3c20*/  R2UR UR4, R0 ;  /* 0x00000000000472ca */ /* 0x000fe200000e0000 */
[----:B------:R-:W-:Y:S01]  /*3c30*/  VOTEU.ANY UR5, UPT, PT ;  /* 0x0000000000057886 */ /* 0x000fe200038e0100 */
[----:B------:R-:W0:Y:S01]  /*3c40*/  S2R R0, SR_LANEID ;  /* 0x0000000000007919 */ /* 0x000e220000000000 */
[----:B------:R-:W-:-:S10]  /*3c50*/  UFLO.U32 UR5, UR5 ;  /* 0x00000005000572bd */ /* 0x000fd400080e0000 */
[----:B------:R-:W-:-:S06]  /*3c60*/  ULOP3.LUT UR4, URZ, UR4, URZ, 0x33, !UPT ;  /* 0x00000004ff047292 */ /* 0x000fcc000f8e33ff */
[----:B------:R-:W-:-:S04]  /*3c70*/  IMAD.U32 R2, RZ, RZ, UR4 ;  /* 0x00000004ff027e24 */ /* 0x000fc8000f8e00ff */
[----:B------:R-:W1:Y:S02]  /*3c80*/  REDUX UR6, R2 ;  /* 0x00000000020673c4 */ /* 0x000e640000000000 */
[----:B------:R2:W-:Y:S01]  /*3c90*/  UTCATOMSWS.AND URZ, UR4 ;  /* 0x0000000400ff79e3 */ /* 0x0005e20008000000 */
[----:B0-----:R-:W-:Y:S01]  /*3ca0*/  ISETP.EQ.U32.AND P0, PT, R0, UR5, PT ;  /* 0x0000000500007c0c */ /* 0x001fe2000bf02070 */
[----:B-1----:R-:W-:-:S12]  /*3cb0*/  IMAD.U32 R0, RZ, RZ, UR6 ;  /* 0x00000006ff007e24 */ /* 0x002fd8000f8e00ff */
[----:B------:R2:W-:Y:S01]  /*3cc0*/  @P0 ATOMS.AND RZ, [UR9], R0 ;  /* 0x00000000ffff098c */ /* 0x0005e2000a800009 */
[----:B------:R-:W-:Y:S05]  /*3cd0*/  BRA `(.L_x_8) ;  /* 0x0000000000147947 */ /* 0x000fea0003800000 */
.L_x_10:
[----:B------:R-:W-:-:S07]  /*3ce0*/  MOV R2, 0x3d00 ;  /* 0x00003d0000027802 */ /* 0x000fce0000000f00 */
[----:B------:R-:W-:Y:S05]  /*3cf0*/  CALL.REL.NOINC `($__internal_0_$__cuda_sm10x_tcgen05_guardrail_trap_col_being_dealloced_not_returned_by_alloc) ;  /* 0x0000000000207944 */ /* 0x000fea0003c00000 */
[----:B------:R-:W-:Y:S05]  /*3d00*/  BRA `(.L_x_8) ;  /* 0x0000000000087947 */ /* 0x000fea0003800000 */
.L_x_9:
[----:B------:R-:W-:-:S07]  /*3d10*/  MOV R2, 0x3d30 ;  /* 0x00003d3000027802 */ /* 0x000fce0000000f00 */
[----:B------:R-:W-:Y:S05]  /*3d20*/  CALL.REL.NOINC `($__internal_2_$__cuda_sm10x_tcgen05_guardrail_trap_unallocated_columns_being_dealloced) ;  /* 0x00000000002c7944 */ /* 0x000fea0003c00000 */
.L_x_8:
[----:B------:R-:W-:Y:S01]  /*3d30*/  NOP ;  /* 0x0000000000007918 */ /* 0x000fe20000000000 */
[----:B--2---:R-:W-:Y:S05]  /*3d40*/  EXIT ;  /* 0x000000000000794d */ /* 0x004fea0003800000 */
.L_x_7:
[----:B------:R-:W1:Y:S02]  /*3d50*/  SYNCS.PHASECHK.TRANS64.TRYWAIT P0, [UR10+0xc000], RZ ;  /* 0x00c000ffff0075a7 */ /* 0x000e64000800110a */
[----:B-1----:R-:W-:Y:S05]  /*3d60*/  @!P0 BRA `(.L_x_7) ;  /* 0xfffffffc00f88947 */ /* 0x002fea000383ffff */
[----:B------:R-:W-:Y:S05]  /*3d70*/  BRA `(.L_x_11) ;  /* 0xffffffe800cc7947 */ /* 0x000fea000383ffff */
        .weak           $__internal_0_$__cuda_sm10x_tcgen05_guardrail_trap_col_being_dealloced_not_returned_by_alloc
        .type           $__internal_0_$__cuda_sm10x_tcgen05_guardrail_trap_col_being_dealloced_not_returned_by_alloc,@function
        .size           $__internal_0_$__cuda_sm10x_tcgen05_guardrail_trap_col_being_dealloced_not_returned_by_alloc,($__internal_1_$__cuda_sm10x_tcgen05_guardrail_trap_phase_invalid_during_alloc - $__internal_0_$__cuda_sm10x_tcgen05_guardrail_trap_col_being_dealloced_not_returned_by_alloc)
$__internal_0_$__cuda_sm10x_tcgen05_guardrail_trap_col_being_dealloced_not_returned_by_alloc:
[----:B------:R-:W-:Y:S05]  /*3d80*/  BPT.TRAP 0x1 ;  /* 0x000000040000795c */ /* 0x000fea0000300000 */
[----:B------:R-:W-:-:S04]  /*3d90*/  IMAD.MOV.U32 R3, RZ, RZ, 0x0 ;  /* 0x00000000ff037424 */ /* 0x000fc800078e00ff */
[----:B------:R-:W-:Y:S05]  /*3da0*/  RET.REL.NODEC R2 `(gluon_mma) ;  /* 0xffffffc002947950 */ /* 0x000fea0003c3ffff */
        .weak           $__internal_1_$__cuda_sm10x_tcgen05_guardrail_trap_phase_invalid_during_alloc
        .type           $__internal_1_$__cuda_sm10x_tcgen05_guardrail_trap_phase_invalid_during_alloc,@function
        .size           $__internal_1_$__cuda_sm10x_tcgen05_guardrail_trap_phase_invalid_during_alloc,($__internal_2_$__cuda_sm10x_tcgen05_guardrail_trap_unallocated_columns_being_dealloced - $__internal_1_$__cuda_sm10x_tcgen05_guardrail_trap_phase_invalid_during_alloc)
$__internal_1_$__cuda_sm10x_tcgen05_guardrail_trap_phase_invalid_during_alloc:
[----:B------:R-:W-:Y:S05]  /*3db0*/  BPT.TRAP 0x1 ;  /* 0x000000040000795c */ /* 0x000fea0000300000 */
[----:B------:R-:W-:-:S04]  /*3dc0*/  IMAD.MOV.U32 R3, RZ, RZ, 0x0 ;  /* 0x00000000ff037424 */ /* 0x000fc800078e00ff */
[----:B------:R-:W-:Y:S05]  /*3dd0*/  RET.REL.NODEC R2 `(gluon_mma) ;  /* 0xffffffc002887950 */ /* 0x000fea0003c3ffff */
        .weak           $__internal_2_$__cuda_sm10x_tcgen05_guardrail_trap_unallocated_columns_being_dealloced
        .type           $__internal_2_$__cuda_sm10x_tcgen05_guardrail_trap_unallocated_columns_being_dealloced,@function
        .size           $__internal_2_$__cuda_sm10x_tcgen05_guardrail_trap_unallocated_columns_being_dealloced,(.L_x_15 - $__internal_2_$__cuda_sm10x_tcgen05_guardrail_trap_unallocated_columns_being_dealloced)
$__internal_2_$__cuda_sm10x_tcgen05_guardrail_trap_unallocated_columns_being_dealloced:
[----:B------:R-:W-:Y:S05]  /*3de0*/  BPT.TRAP 0x1 ;  /* 0x000000040000795c */ /* 0x000fea0000300000 */
[----:B------:R-:W-:-:S04]  /*3df0*/  IMAD.MOV.U32 R3, RZ, RZ, 0x0 ;  /* 0x00000000ff037424 */ /* 0x000fc800078e00ff */
[----:B------:R-:W-:Y:S05]  /*3e00*/  RET.REL.NODEC R2 `(gluon_mma) ;  /* 0xffffffc0027c7950 */ /* 0x000fea0003c3ffff */
.L_x_12:
[----:B------:R-:W-:-:S00]  /*3e10*/  BRA `(.L_x_12) ;  /* 0xfffffffc00fc7947 */ /* 0x000fc0000383ffff */
[----:B------:R-:W-:-:S00]  /*3e20*/  NOP ;  /* 0x0000000000007918 */ /* 0x000fc00000000000 */
        /* <DEDUP_REMOVED lines=13> */
.L_x_15:


//--------------------- .nv.shared.gluon_mma      --------------------------
	.section	.nv.shared.gluon_mma,"aw",@nobits
	.sectionflags	@""
	.align	16
	.zero		1024


//--------------------- .nv.shared.reserved.0     --------------------------
	.section	.nv.shared.reserved.0,"aw",@nobits
	.align	8
	.weak		__nv_reservedSMEM_offset_0_alias
	.size		__nv_reservedSMEM_offset_0_alias, 0, 64
	.other		__nv_reservedSMEM_offset_0_alias,@"STO_CUDA_RESERVED_SHARED STV_DEFAULT"
__nv_reservedSMEM_offset_0_alias:
	.zero		0
.nv.shared.reserved.0:
	.zero		64
	.weak		__nv_reservedSMEM_allocation_phase
	.type		__nv_reservedSMEM_allocation_phase,@object
	.size		__nv_reservedSMEM_allocation_phase,(.L_0 - __nv_reservedSMEM_allocation_phase)
__nv_reservedSMEM_allocation_phase:
	.zero		1
.L_0:
	.zero		7
	.weak		__nv_reservedSMEM_devtool_atexit_pc
	.type		__nv_reservedSMEM_devtool_atexit_pc,@object
	.size		__nv_reservedSMEM_devtool_atexit_pc,(__nv_reservedSMEM_allocation_mask - __nv_reservedSMEM_devtool_atexit_pc)
__nv_reservedSMEM_devtool_atexit_pc:
	.zero		8
	.weak		__nv_reservedSMEM_allocation_mask
	.type		__nv_reservedSMEM_allocation_mask,@object
	.size		__nv_reservedSMEM_allocation_mask,(.L_2 - __nv_reservedSMEM_allocation_mask)
__nv_reservedSMEM_allocation_mask:
	.zero		4
.L_2:


//--------------------- .nv.constant0.gluon_mma   --------------------------
	.section	.nv.constant0.gluon_mma,"a",@progbits
	.sectionflags	@""
	.align	4
.nv.constant0.gluon_mma:
	.zero		936


//--------------------- SYMBOLS --------------------------

	.type		.nv.reservedSmem.offset0,@object
	.size		.nv.reservedSmem.offset0,0x4
	.type		.nv.reservedSmem.cap,@object
	.size		.nv.reservedSmem.cap,0x4
